//
// Generated by NVIDIA NVVM Compiler
//
// Compiler Build ID: CL-36424714
// Cuda compilation tools, release 13.0, V13.0.88
// Based on NVVM 20.0.0
//

.version 9.0
.target sm_100
.address_size 64

	// .globl	_Z21set_ghost_cells_2MachP5vec5diiddd

.visible .entry _Z21set_ghost_cells_2MachP5vec5diiddd(
	.param .u64 .ptr .align 1 _Z21set_ghost_cells_2MachP5vec5diiddd_param_0,
	.param .u32 _Z21set_ghost_cells_2MachP5vec5diiddd_param_1,
	.param .u32 _Z21set_ghost_cells_2MachP5vec5diiddd_param_2,
	.param .f64 _Z21set_ghost_cells_2MachP5vec5diiddd_param_3,
	.param .f64 _Z21set_ghost_cells_2MachP5vec5diiddd_param_4,
	.param .f64 _Z21set_ghost_cells_2MachP5vec5diiddd_param_5
)
{
	.reg .pred 	%p<14>;
	.reg .b32 	%r<39>;
	.reg .b64 	%rd<29>;
	.reg .b64 	%fd<29>;

	ld.param.u64 	%rd3, [_Z21set_ghost_cells_2MachP5vec5diiddd_param_0];
	ld.param.u32 	%r4, [_Z21set_ghost_cells_2MachP5vec5diiddd_param_1];
	ld.param.u32 	%r6, [_Z21set_ghost_cells_2MachP5vec5diiddd_param_2];
	ld.param.f64 	%fd1, [_Z21set_ghost_cells_2MachP5vec5diiddd_param_5];
	cvta.to.global.u64 	%rd1, %rd3;
	mov.u32 	%r7, %ctaid.y;
	mov.u32 	%r8, %ntid.y;
	mov.u32 	%r9, %tid.y;
	mad.lo.s32 	%r10, %r7, %r8, %r9;
	mov.u32 	%r11, %ctaid.x;
	mov.u32 	%r12, %ntid.x;
	mov.u32 	%r13, %tid.x;
	mad.lo.s32 	%r2, %r11, %r12, %r13;
	mad.lo.s32 	%r3, %r4, %r10, %r2;
	setp.ge.s32 	%p1, %r2, %r4;
	setp.ge.s32 	%p2, %r10, %r6;
	or.pred  	%p3, %p1, %p2;
	@%p3 bra 	$L__BB0_17;
	setp.gt.u32 	%p4, %r10, 1;
	mul.wide.s32 	%rd4, %r3, 40;
	add.s64 	%rd2, %rd1, %rd4;
	@%p4 bra 	$L__BB0_5;
	cvt.rn.f64.u32 	%fd24, %r6;
	div.rn.f64 	%fd25, %fd24, 0d3FFBB67AE8584CAA;
	mul.f64 	%fd26, %fd24, 0d4034000000000000;
	mul.f64 	%fd27, %fd26, %fd1;
	div.rn.f64 	%fd28, %fd27, 0d3FFBB67AE8584CAA;
	mul.hi.s32 	%r29, %r4, 715827883;
	shr.u32 	%r30, %r29, 31;
	shr.s32 	%r31, %r29, 2;
	add.s32 	%r32, %r31, %r30;
	cvt.rzi.s32.f64 	%r33, %fd25;
	add.s32 	%r34, %r33, %r32;
	cvt.rzi.s32.f64 	%r35, %fd28;
	add.s32 	%r36, %r34, %r35;
	setp.gt.s32 	%p9, %r2, %r36;
	@%p9 bra 	$L__BB0_4;
	mov.b64 	%rd13, 4620693217682128896;
	st.global.u64 	[%rd2], %rd13;
	mov.b64 	%rd14, 4637898375633567744;
	st.global.u64 	[%rd2+8], %rd14;
	mov.b64 	%rd15, 4619730246279302927;
	st.global.u64 	[%rd2+16], %rd15;
	mov.b64 	%rd16, -4607041681311662080;
	st.global.u64 	[%rd2+24], %rd16;
	mov.b64 	%rd17, 0;
	st.global.u64 	[%rd2+32], %rd17;
	bra.uni 	$L__BB0_13;
$L__BB0_4:
	mov.b64 	%rd18, 4608983858650965606;
	st.global.u64 	[%rd2], %rd18;
	mov.b64 	%rd19, 4607182418800017408;
	st.global.u64 	[%rd2+8], %rd19;
	mov.b64 	%rd20, 0;
	st.global.u64 	[%rd2+16], %rd20;
	st.global.u64 	[%rd2+24], %rd20;
	st.global.u64 	[%rd2+32], %rd20;
	bra.uni 	$L__BB0_13;
$L__BB0_5:
	add.s32 	%r14, %r6, -1;
	setp.ne.s32 	%p5, %r10, %r14;
	@%p5 bra 	$L__BB0_9;
	mul.hi.s32 	%r22, %r4, 715827883;
	shr.u32 	%r23, %r22, 31;
	shr.s32 	%r24, %r22, 2;
	add.s32 	%r25, %r24, %r23;
	setp.gt.s32 	%p8, %r2, %r25;
	@%p8 bra 	$L__BB0_8;
	shl.b32 	%r26, %r4, 1;
	sub.s32 	%r27, %r3, %r26;
	mul.wide.s32 	%rd9, %r27, 40;
	add.s64 	%rd10, %rd1, %rd9;
	ld.global.f64 	%fd13, [%rd10];
	ld.global.f64 	%fd14, [%rd10+8];
	ld.global.f64 	%fd15, [%rd10+16];
	ld.global.f64 	%fd16, [%rd10+24];
	ld.global.f64 	%fd17, [%rd10+32];
	st.global.f64 	[%rd2], %fd13;
	st.global.f64 	[%rd2+8], %fd14;
	st.global.f64 	[%rd2+16], %fd15;
	st.global.f64 	[%rd2+24], %fd16;
	st.global.f64 	[%rd2+32], %fd17;
	bra.uni 	$L__BB0_13;
$L__BB0_8:
	mad.lo.s32 	%r28, %r4, -3, %r3;
	mul.wide.s32 	%rd11, %r28, 40;
	add.s64 	%rd12, %rd1, %rd11;
	ld.global.f64 	%fd18, [%rd12];
	ld.global.f64 	%fd19, [%rd12+8];
	ld.global.f64 	%fd20, [%rd12+16];
	ld.global.f64 	%fd21, [%rd12+24];
	ld.global.f64 	%fd22, [%rd12+32];
	st.global.f64 	[%rd2], %fd18;
	st.global.f64 	[%rd2+8], %fd19;
	st.global.f64 	[%rd2+16], %fd20;
	st.global.f64 	[%rd2+32], %fd22;
	neg.f64 	%fd23, %fd21;
	st.global.f64 	[%rd2+24], %fd23;
	bra.uni 	$L__BB0_13;
$L__BB0_9:
	add.s32 	%r15, %r6, -2;
	setp.ne.s32 	%p6, %r10, %r15;
	@%p6 bra 	$L__BB0_13;
	mul.hi.s32 	%r16, %r4, 715827883;
	shr.u32 	%r17, %r16, 31;
	shr.s32 	%r18, %r16, 2;
	add.s32 	%r19, %r18, %r17;
	setp.gt.s32 	%p7, %r2, %r19;
	@%p7 bra 	$L__BB0_12;
	sub.s32 	%r20, %r3, %r4;
	mul.wide.s32 	%rd5, %r20, 40;
	add.s64 	%rd6, %rd1, %rd5;
	ld.global.f64 	%fd2, [%rd6];
	ld.global.f64 	%fd3, [%rd6+8];
	ld.global.f64 	%fd4, [%rd6+16];
	ld.global.f64 	%fd5, [%rd6+24];
	ld.global.f64 	%fd6, [%rd6+32];
	st.global.f64 	[%rd2], %fd2;
	st.global.f64 	[%rd2+8], %fd3;
	st.global.f64 	[%rd2+16], %fd4;
	st.global.f64 	[%rd2+24], %fd5;
	st.global.f64 	[%rd2+32], %fd6;
	bra.uni 	$L__BB0_13;
$L__BB0_12:
	sub.s32 	%r21, %r3, %r4;
	mul.wide.s32 	%rd7, %r21, 40;
	add.s64 	%rd8, %rd1, %rd7;
	ld.global.f64 	%fd7, [%rd8];
	ld.global.f64 	%fd8, [%rd8+8];
	ld.global.f64 	%fd9, [%rd8+16];
	ld.global.f64 	%fd10, [%rd8+24];
	ld.global.f64 	%fd11, [%rd8+32];
	st.global.f64 	[%rd2], %fd7;
	st.global.f64 	[%rd2+8], %fd8;
	st.global.f64 	[%rd2+16], %fd9;
	st.global.f64 	[%rd2+32], %fd11;
	neg.f64 	%fd12, %fd10;
	st.global.f64 	[%rd2+24], %fd12;
$L__BB0_13:
	setp.gt.u32 	%p10, %r2, 1;
	@%p10 bra 	$L__BB0_15;
	mov.b64 	%rd24, 4620693217682128896;
	st.global.u64 	[%rd2], %rd24;
	mov.b64 	%rd25, 4637898375633567744;
	st.global.u64 	[%rd2+8], %rd25;
	mov.b64 	%rd26, 4619730246279302927;
	st.global.u64 	[%rd2+16], %rd26;
	mov.b64 	%rd27, -4607041681311662080;
	st.global.u64 	[%rd2+24], %rd27;
	mov.b64 	%rd28, 0;
	st.global.u64 	[%rd2+32], %rd28;
	bra.uni 	$L__BB0_17;
$L__BB0_15:
	add.s32 	%r37, %r4, -2;
	setp.ne.s32 	%p11, %r2, %r37;
	add.s32 	%r38, %r4, -1;
	setp.ne.s32 	%p12, %r2, %r38;
	and.pred  	%p13, %p11, %p12;
	@%p13 bra 	$L__BB0_17;
	mov.b64 	%rd21, 4608983858650965606;
	st.global.u64 	[%rd2], %rd21;
	mov.b64 	%rd22, 4607182418800017408;
	st.global.u64 	[%rd2+8], %rd22;
	mov.b64 	%rd23, 0;
	st.global.u64 	[%rd2+16], %rd23;
	st.global.u64 	[%rd2+24], %rd23;
	st.global.u64 	[%rd2+32], %rd23;
$L__BB0_17:
	ret;

}
	// .globl	_Z15set_ghost_cellsP5vec5diiddd
.visible .entry _Z15set_ghost_cellsP5vec5diiddd(
	.param .u64 .ptr .align 1 _Z15set_ghost_cellsP5vec5diiddd_param_0,
	.param .u32 _Z15set_ghost_cellsP5vec5diiddd_param_1,
	.param .u32 _Z15set_ghost_cellsP5vec5diiddd_param_2,
	.param .f64 _Z15set_ghost_cellsP5vec5diiddd_param_3,
	.param .f64 _Z15set_ghost_cellsP5vec5diiddd_param_4,
	.param .f64 _Z15set_ghost_cellsP5vec5diiddd_param_5
)
{
	.reg .pred 	%p<9>;
	.reg .b32 	%r<20>;
	.reg .b64 	%rd<13>;
	.reg .b64 	%fd<41>;

	ld.param.u64 	%rd3, [_Z15set_ghost_cellsP5vec5diiddd_param_0];
	ld.param.u32 	%r4, [_Z15set_ghost_cellsP5vec5diiddd_param_1];
	ld.param.u32 	%r5, [_Z15set_ghost_cellsP5vec5diiddd_param_2];
	cvta.to.global.u64 	%rd1, %rd3;
	mov.u32 	%r6, %ctaid.y;
	mov.u32 	%r7, %ntid.y;
	mov.u32 	%r8, %tid.y;
	mad.lo.s32 	%r1, %r6, %r7, %r8;
	mov.u32 	%r9, %ctaid.x;
	mov.u32 	%r10, %ntid.x;
	mov.u32 	%r11, %tid.x;
	mad.lo.s32 	%r2, %r9, %r10, %r11;
	mad.lo.s32 	%r3, %r4, %r1, %r2;
	mul.wide.s32 	%rd4, %r3, 40;
	add.s64 	%rd2, %rd1, %rd4;
	setp.eq.s32 	%p1, %r1, 1;
	@%p1 bra 	$L__BB1_3;
	setp.ne.s32 	%p2, %r1, 0;
	@%p2 bra 	$L__BB1_4;
	shl.b32 	%r12, %r4, 1;
	mul.wide.s32 	%rd7, %r12, 40;
	add.s64 	%rd8, %rd2, %rd7;
	ld.global.f64 	%fd6, [%rd8];
	ld.global.f64 	%fd7, [%rd8+8];
	ld.global.f64 	%fd8, [%rd8+16];
	ld.global.f64 	%fd9, [%rd8+24];
	ld.global.f64 	%fd10, [%rd8+32];
	st.global.f64 	[%rd2], %fd6;
	st.global.f64 	[%rd2+8], %fd7;
	st.global.f64 	[%rd2+16], %fd8;
	st.global.f64 	[%rd2+24], %fd9;
	st.global.f64 	[%rd2+32], %fd10;
	bra.uni 	$L__BB1_8;
$L__BB1_3:
	mul.wide.s32 	%rd5, %r4, 40;
	add.s64 	%rd6, %rd2, %rd5;
	ld.global.f64 	%fd1, [%rd6];
	ld.global.f64 	%fd2, [%rd6+8];
	ld.global.f64 	%fd3, [%rd6+16];
	ld.global.f64 	%fd4, [%rd6+24];
	ld.global.f64 	%fd5, [%rd6+32];
	st.global.f64 	[%rd2], %fd1;
	st.global.f64 	[%rd2+8], %fd2;
	st.global.f64 	[%rd2+16], %fd3;
	st.global.f64 	[%rd2+24], %fd4;
	st.global.f64 	[%rd2+32], %fd5;
	bra.uni 	$L__BB1_8;
$L__BB1_4:
	add.s32 	%r13, %r5, -2;
	setp.ne.s32 	%p3, %r1, %r13;
	@%p3 bra 	$L__BB1_6;
	sub.s32 	%r17, %r3, %r4;
	mul.wide.s32 	%rd11, %r17, 40;
	add.s64 	%rd12, %rd1, %rd11;
	ld.global.f64 	%fd16, [%rd12];
	ld.global.f64 	%fd17, [%rd12+8];
	ld.global.f64 	%fd18, [%rd12+16];
	ld.global.f64 	%fd19, [%rd12+24];
	ld.global.f64 	%fd20, [%rd12+32];
	st.global.f64 	[%rd2], %fd16;
	st.global.f64 	[%rd2+8], %fd17;
	st.global.f64 	[%rd2+16], %fd18;
	st.global.f64 	[%rd2+24], %fd19;
	st.global.f64 	[%rd2+32], %fd20;
	bra.uni 	$L__BB1_8;
$L__BB1_6:
	add.s32 	%r14, %r5, -1;
	setp.ne.s32 	%p4, %r1, %r14;
	@%p4 bra 	$L__BB1_8;
	shl.b32 	%r15, %r4, 1;
	sub.s32 	%r16, %r3, %r15;
	mul.wide.s32 	%rd9, %r16, 40;
	add.s64 	%rd10, %rd1, %rd9;
	ld.global.f64 	%fd11, [%rd10];
	ld.global.f64 	%fd12, [%rd10+8];
	ld.global.f64 	%fd13, [%rd10+16];
	ld.global.f64 	%fd14, [%rd10+24];
	ld.global.f64 	%fd15, [%rd10+32];
	st.global.f64 	[%rd2], %fd11;
	st.global.f64 	[%rd2+8], %fd12;
	st.global.f64 	[%rd2+16], %fd13;
	st.global.f64 	[%rd2+24], %fd14;
	st.global.f64 	[%rd2+32], %fd15;
$L__BB1_8:
	setp.eq.s32 	%p5, %r2, 1;
	@%p5 bra 	$L__BB1_11;
	setp.ne.s32 	%p6, %r2, 0;
	@%p6 bra 	$L__BB1_12;
	ld.global.f64 	%fd26, [%rd2+80];
	ld.global.f64 	%fd27, [%rd2+88];
	ld.global.f64 	%fd28, [%rd2+96];
	ld.global.f64 	%fd29, [%rd2+104];
	ld.global.f64 	%fd30, [%rd2+112];
	st.global.f64 	[%rd2], %fd26;
	st.global.f64 	[%rd2+8], %fd27;
	st.global.f64 	[%rd2+16], %fd28;
	st.global.f64 	[%rd2+24], %fd29;
	st.global.f64 	[%rd2+32], %fd30;
	bra.uni 	$L__BB1_16;
$L__BB1_11:
	ld.global.f64 	%fd21, [%rd2+40];
	ld.global.f64 	%fd22, [%rd2+48];
	ld.global.f64 	%fd23, [%rd2+56];
	ld.global.f64 	%fd24, [%rd2+64];
	ld.global.f64 	%fd25, [%rd2+72];
	st.global.f64 	[%rd2], %fd21;
	st.global.f64 	[%rd2+8], %fd22;
	st.global.f64 	[%rd2+16], %fd23;
	st.global.f64 	[%rd2+24], %fd24;
	st.global.f64 	[%rd2+32], %fd25;
	bra.uni 	$L__BB1_16;
$L__BB1_12:
	add.s32 	%r18, %r4, -2;
	setp.ne.s32 	%p7, %r2, %r18;
	@%p7 bra 	$L__BB1_14;
	ld.global.f64 	%fd36, [%rd2+-40];
	ld.global.f64 	%fd37, [%rd2+-32];
	ld.global.f64 	%fd38, [%rd2+-24];
	ld.global.f64 	%fd39, [%rd2+-16];
	ld.global.f64 	%fd40, [%rd2+-8];
	st.global.f64 	[%rd2], %fd36;
	st.global.f64 	[%rd2+8], %fd37;
	st.global.f64 	[%rd2+16], %fd38;
	st.global.f64 	[%rd2+24], %fd39;
	st.global.f64 	[%rd2+32], %fd40;
	bra.uni 	$L__BB1_16;
$L__BB1_14:
	add.s32 	%r19, %r4, -1;
	setp.ne.s32 	%p8, %r2, %r19;
	@%p8 bra 	$L__BB1_16;
	ld.global.f64 	%fd31, [%rd2+-80];
	ld.global.f64 	%fd32, [%rd2+-72];
	ld.global.f64 	%fd33, [%rd2+-64];
	ld.global.f64 	%fd34, [%rd2+-56];
	ld.global.f64 	%fd35, [%rd2+-48];
	st.global.f64 	[%rd2], %fd31;
	st.global.f64 	[%rd2+8], %fd32;
	st.global.f64 	[%rd2+16], %fd33;
	st.global.f64 	[%rd2+24], %fd34;
	st.global.f64 	[%rd2+32], %fd35;
$L__BB1_16:
	ret;

}
	// .globl	_Z19set_ghost_cells_jetP5vec5diiddd
.visible .entry _Z19set_ghost_cells_jetP5vec5diiddd(
	.param .u64 .ptr .align 1 _Z19set_ghost_cells_jetP5vec5diiddd_param_0,
	.param .u32 _Z19set_ghost_cells_jetP5vec5diiddd_param_1,
	.param .u32 _Z19set_ghost_cells_jetP5vec5diiddd_param_2,
	.param .f64 _Z19set_ghost_cells_jetP5vec5diiddd_param_3,
	.param .f64 _Z19set_ghost_cells_jetP5vec5diiddd_param_4,
	.param .f64 _Z19set_ghost_cells_jetP5vec5diiddd_param_5
)
{
	.reg .pred 	%p<13>;
	.reg .b32 	%r<28>;
	.reg .b64 	%rd<20>;
	.reg .b64 	%fd<31>;

	ld.param.u64 	%rd3, [_Z19set_ghost_cells_jetP5vec5diiddd_param_0];
	ld.param.u32 	%r4, [_Z19set_ghost_cells_jetP5vec5diiddd_param_1];
	ld.param.u32 	%r6, [_Z19set_ghost_cells_jetP5vec5diiddd_param_2];
	cvta.to.global.u64 	%rd1, %rd3;
	mov.u32 	%r7, %ctaid.y;
	mov.u32 	%r8, %ntid.y;
	mov.u32 	%r9, %tid.y;
	mad.lo.s32 	%r10, %r7, %r8, %r9;
	mov.u32 	%r11, %ctaid.x;
	mov.u32 	%r12, %ntid.x;
	mov.u32 	%r13, %tid.x;
	mad.lo.s32 	%r2, %r11, %r12, %r13;
	setp.ge.s32 	%p1, %r2, %r4;
	setp.ge.s32 	%p2, %r10, %r6;
	or.pred  	%p3, %p1, %p2;
	@%p3 bra 	$L__BB2_18;
	mad.lo.s32 	%r3, %r4, %r10, %r2;
	mul.wide.s32 	%rd4, %r3, 40;
	add.s64 	%rd2, %rd1, %rd4;
	setp.eq.s32 	%p4, %r10, 1;
	@%p4 bra 	$L__BB2_4;
	setp.ne.s32 	%p5, %r10, 0;
	@%p5 bra 	$L__BB2_5;
	shl.b32 	%r14, %r4, 1;
	mul.wide.s32 	%rd7, %r14, 40;
	add.s64 	%rd8, %rd2, %rd7;
	ld.global.f64 	%fd6, [%rd8];
	ld.global.f64 	%fd7, [%rd8+8];
	ld.global.f64 	%fd8, [%rd8+16];
	ld.global.f64 	%fd9, [%rd8+24];
	ld.global.f64 	%fd10, [%rd8+32];
	st.global.f64 	[%rd2], %fd6;
	st.global.f64 	[%rd2+8], %fd7;
	st.global.f64 	[%rd2+16], %fd8;
	st.global.f64 	[%rd2+24], %fd9;
	st.global.f64 	[%rd2+32], %fd10;
	bra.uni 	$L__BB2_9;
$L__BB2_4:
	mul.wide.s32 	%rd5, %r4, 40;
	add.s64 	%rd6, %rd2, %rd5;
	ld.global.f64 	%fd1, [%rd6];
	ld.global.f64 	%fd2, [%rd6+8];
	ld.global.f64 	%fd3, [%rd6+16];
	ld.global.f64 	%fd4, [%rd6+24];
	ld.global.f64 	%fd5, [%rd6+32];
	st.global.f64 	[%rd2], %fd1;
	st.global.f64 	[%rd2+8], %fd2;
	st.global.f64 	[%rd2+16], %fd3;
	st.global.f64 	[%rd2+24], %fd4;
	st.global.f64 	[%rd2+32], %fd5;
	bra.uni 	$L__BB2_9;
$L__BB2_5:
	add.s32 	%r15, %r6, -2;
	setp.ne.s32 	%p6, %r10, %r15;
	@%p6 bra 	$L__BB2_7;
	sub.s32 	%r19, %r3, %r4;
	mul.wide.s32 	%rd11, %r19, 40;
	add.s64 	%rd12, %rd1, %rd11;
	ld.global.f64 	%fd16, [%rd12];
	ld.global.f64 	%fd17, [%rd12+8];
	ld.global.f64 	%fd18, [%rd12+16];
	ld.global.f64 	%fd19, [%rd12+24];
	ld.global.f64 	%fd20, [%rd12+32];
	st.global.f64 	[%rd2], %fd16;
	st.global.f64 	[%rd2+8], %fd17;
	st.global.f64 	[%rd2+16], %fd18;
	st.global.f64 	[%rd2+24], %fd19;
	st.global.f64 	[%rd2+32], %fd20;
	bra.uni 	$L__BB2_9;
$L__BB2_7:
	add.s32 	%r16, %r6, -1;
	setp.ne.s32 	%p7, %r10, %r16;
	@%p7 bra 	$L__BB2_9;
	shl.b32 	%r17, %r4, 1;
	sub.s32 	%r18, %r3, %r17;
	mul.wide.s32 	%rd9, %r18, 40;
	add.s64 	%rd10, %rd1, %rd9;
	ld.global.f64 	%fd11, [%rd10];
	ld.global.f64 	%fd12, [%rd10+8];
	ld.global.f64 	%fd13, [%rd10+16];
	ld.global.f64 	%fd14, [%rd10+24];
	ld.global.f64 	%fd15, [%rd10+32];
	st.global.f64 	[%rd2], %fd11;
	st.global.f64 	[%rd2+8], %fd12;
	st.global.f64 	[%rd2+16], %fd13;
	st.global.f64 	[%rd2+24], %fd14;
	st.global.f64 	[%rd2+32], %fd15;
$L__BB2_9:
	setp.gt.u32 	%p8, %r2, 1;
	@%p8 bra 	$L__BB2_14;
	shl.b32 	%r22, %r6, 1;
	mul.hi.u32 	%r23, %r22, 1717986919;
	shr.u32 	%r24, %r23, 1;
	setp.le.u32 	%p11, %r10, %r24;
	@%p11 bra 	$L__BB2_13;
	mul.lo.s32 	%r25, %r6, 3;
	mul.hi.u32 	%r26, %r25, -858993459;
	shr.u32 	%r27, %r26, 2;
	setp.gt.u32 	%p12, %r10, %r27;
	@%p12 bra 	$L__BB2_13;
	mov.b64 	%rd13, 4617315517961601024;
	st.global.u64 	[%rd2], %rd13;
	mov.b64 	%rd14, 4601106162182769135;
	st.global.u64 	[%rd2+8], %rd14;
	mov.b64 	%rd15, 4650248090236747776;
	st.global.u64 	[%rd2+16], %rd15;
	mov.b64 	%rd16, 0;
	st.global.u64 	[%rd2+24], %rd16;
	st.global.u64 	[%rd2+32], %rd16;
	bra.uni 	$L__BB2_18;
$L__BB2_13:
	mov.b64 	%rd17, 4602678819172646912;
	st.global.u64 	[%rd2], %rd17;
	mov.b64 	%rd18, 4601106162182769135;
	st.global.u64 	[%rd2+8], %rd18;
	mov.b64 	%rd19, 0;
	st.global.u64 	[%rd2+16], %rd19;
	st.global.u64 	[%rd2+24], %rd19;
	st.global.u64 	[%rd2+32], %rd19;
	bra.uni 	$L__BB2_18;
$L__BB2_14:
	add.s32 	%r20, %r4, -2;
	setp.ne.s32 	%p9, %r2, %r20;
	@%p9 bra 	$L__BB2_16;
	ld.global.f64 	%fd26, [%rd2+-40];
	ld.global.f64 	%fd27, [%rd2+-32];
	ld.global.f64 	%fd28, [%rd2+-24];
	ld.global.f64 	%fd29, [%rd2+-16];
	ld.global.f64 	%fd30, [%rd2+-8];
	st.global.f64 	[%rd2], %fd26;
	st.global.f64 	[%rd2+8], %fd27;
	st.global.f64 	[%rd2+16], %fd28;
	st.global.f64 	[%rd2+24], %fd29;
	st.global.f64 	[%rd2+32], %fd30;
	bra.uni 	$L__BB2_18;
$L__BB2_16:
	add.s32 	%r21, %r4, -1;
	setp.ne.s32 	%p10, %r2, %r21;
	@%p10 bra 	$L__BB2_18;
	ld.global.f64 	%fd21, [%rd2+-80];
	ld.global.f64 	%fd22, [%rd2+-72];
	ld.global.f64 	%fd23, [%rd2+-64];
	ld.global.f64 	%fd24, [%rd2+-56];
	ld.global.f64 	%fd25, [%rd2+-48];
	st.global.f64 	[%rd2], %fd21;
	st.global.f64 	[%rd2+8], %fd22;
	st.global.f64 	[%rd2+16], %fd23;
	st.global.f64 	[%rd2+24], %fd24;
	st.global.f64 	[%rd2+32], %fd25;
$L__BB2_18:
	ret;

}
	// .globl	_Z22set_ghost_cells_jet800P5vec5diiddd
.visible .entry _Z22set_ghost_cells_jet800P5vec5diiddd(
	.param .u64 .ptr .align 1 _Z22set_ghost_cells_jet800P5vec5diiddd_param_0,
	.param .u32 _Z22set_ghost_cells_jet800P5vec5diiddd_param_1,
	.param .u32 _Z22set_ghost_cells_jet800P5vec5diiddd_param_2,
	.param .f64 _Z22set_ghost_cells_jet800P5vec5diiddd_param_3,
	.param .f64 _Z22set_ghost_cells_jet800P5vec5diiddd_param_4,
	.param .f64 _Z22set_ghost_cells_jet800P5vec5diiddd_param_5
)
{
	.reg .pred 	%p<12>;
	.reg .b32 	%r<24>;
	.reg .b64 	%rd<20>;
	.reg .b64 	%fd<31>;

	ld.param.u64 	%rd3, [_Z22set_ghost_cells_jet800P5vec5diiddd_param_0];
	ld.param.u32 	%r4, [_Z22set_ghost_cells_jet800P5vec5diiddd_param_1];
	ld.param.u32 	%r6, [_Z22set_ghost_cells_jet800P5vec5diiddd_param_2];
	cvta.to.global.u64 	%rd1, %rd3;
	mov.u32 	%r7, %ctaid.y;
	mov.u32 	%r8, %ntid.y;
	mov.u32 	%r9, %tid.y;
	mad.lo.s32 	%r10, %r7, %r8, %r9;
	mov.u32 	%r11, %ctaid.x;
	mov.u32 	%r12, %ntid.x;
	mov.u32 	%r13, %tid.x;
	mad.lo.s32 	%r2, %r11, %r12, %r13;
	setp.ge.s32 	%p1, %r2, %r4;
	setp.ge.s32 	%p2, %r10, %r6;
	or.pred  	%p3, %p1, %p2;
	@%p3 bra 	$L__BB3_17;
	mad.lo.s32 	%r3, %r4, %r10, %r2;
	mul.wide.s32 	%rd4, %r3, 40;
	add.s64 	%rd2, %rd1, %rd4;
	setp.eq.s32 	%p4, %r10, 1;
	@%p4 bra 	$L__BB3_4;
	setp.ne.s32 	%p5, %r10, 0;
	@%p5 bra 	$L__BB3_5;
	shl.b32 	%r14, %r4, 1;
	mul.wide.s32 	%rd7, %r14, 40;
	add.s64 	%rd8, %rd2, %rd7;
	ld.global.f64 	%fd6, [%rd8];
	ld.global.f64 	%fd7, [%rd8+8];
	ld.global.f64 	%fd8, [%rd8+16];
	ld.global.f64 	%fd9, [%rd8+24];
	ld.global.f64 	%fd10, [%rd8+32];
	st.global.f64 	[%rd2], %fd6;
	st.global.f64 	[%rd2+8], %fd7;
	st.global.f64 	[%rd2+16], %fd8;
	st.global.f64 	[%rd2+24], %fd9;
	st.global.f64 	[%rd2+32], %fd10;
	bra.uni 	$L__BB3_9;
$L__BB3_4:
	mul.wide.s32 	%rd5, %r4, 40;
	add.s64 	%rd6, %rd2, %rd5;
	ld.global.f64 	%fd1, [%rd6];
	ld.global.f64 	%fd2, [%rd6+8];
	ld.global.f64 	%fd3, [%rd6+16];
	ld.global.f64 	%fd4, [%rd6+24];
	ld.global.f64 	%fd5, [%rd6+32];
	st.global.f64 	[%rd2], %fd1;
	st.global.f64 	[%rd2+8], %fd2;
	st.global.f64 	[%rd2+16], %fd3;
	st.global.f64 	[%rd2+24], %fd4;
	st.global.f64 	[%rd2+32], %fd5;
	bra.uni 	$L__BB3_9;
$L__BB3_5:
	add.s32 	%r15, %r6, -2;
	setp.ne.s32 	%p6, %r10, %r15;
	@%p6 bra 	$L__BB3_7;
	sub.s32 	%r18, %r3, %r4;
	mul.wide.s32 	%rd11, %r18, 40;
	add.s64 	%rd12, %rd1, %rd11;
	ld.global.f64 	%fd16, [%rd12];
	ld.global.f64 	%fd17, [%rd12+8];
	ld.global.f64 	%fd18, [%rd12+16];
	ld.global.f64 	%fd19, [%rd12+24];
	ld.global.f64 	%fd20, [%rd12+32];
	st.global.f64 	[%rd2], %fd16;
	st.global.f64 	[%rd2+8], %fd17;
	st.global.f64 	[%rd2+16], %fd18;
	st.global.f64 	[%rd2+24], %fd19;
	st.global.f64 	[%rd2+32], %fd20;
	bra.uni 	$L__BB3_9;
$L__BB3_7:
	add.s32 	%r16, %r6, -1;
	setp.ne.s32 	%p7, %r10, %r16;
	@%p7 bra 	$L__BB3_9;
	mad.lo.s32 	%r17, %r4, -3, %r3;
	mul.wide.s32 	%rd9, %r17, 40;
	add.s64 	%rd10, %rd1, %rd9;
	ld.global.f64 	%fd11, [%rd10];
	ld.global.f64 	%fd12, [%rd10+8];
	ld.global.f64 	%fd13, [%rd10+16];
	ld.global.f64 	%fd14, [%rd10+24];
	ld.global.f64 	%fd15, [%rd10+32];
	st.global.f64 	[%rd2], %fd11;
	st.global.f64 	[%rd2+8], %fd12;
	st.global.f64 	[%rd2+16], %fd13;
	st.global.f64 	[%rd2+24], %fd14;
	st.global.f64 	[%rd2+32], %fd15;
$L__BB3_9:
	setp.gt.u32 	%p8, %r2, 1;
	@%p8 bra 	$L__BB3_13;
	mul.lo.s32 	%r21, %r6, 9;
	mul.hi.u32 	%r22, %r21, -858993459;
	shr.u32 	%r23, %r22, 3;
	setp.lt.u32 	%p11, %r10, %r23;
	@%p11 bra 	$L__BB3_12;
	mov.b64 	%rd13, 4608983858650965606;
	st.global.u64 	[%rd2], %rd13;
	mov.b64 	%rd14, 4607182418800017408;
	st.global.u64 	[%rd2+8], %rd14;
	mov.b64 	%rd15, 4650248090236747776;
	st.global.u64 	[%rd2+16], %rd15;
	mov.b64 	%rd16, 0;
	st.global.u64 	[%rd2+24], %rd16;
	st.global.u64 	[%rd2+32], %rd16;
	bra.uni 	$L__BB3_17;
$L__BB3_12:
	mov.b64 	%rd17, 4594212051873190380;
	st.global.u64 	[%rd2], %rd17;
	mov.b64 	%rd18, 4607182418800017408;
	st.global.u64 	[%rd2+8], %rd18;
	mov.b64 	%rd19, 0;
	st.global.u64 	[%rd2+16], %rd19;
	st.global.u64 	[%rd2+24], %rd19;
	st.global.u64 	[%rd2+32], %rd19;
	bra.uni 	$L__BB3_17;
$L__BB3_13:
	add.s32 	%r19, %r4, -2;
	setp.ne.s32 	%p9, %r2, %r19;
	@%p9 bra 	$L__BB3_15;
	ld.global.f64 	%fd26, [%rd2+-40];
	ld.global.f64 	%fd27, [%rd2+-32];
	ld.global.f64 	%fd28, [%rd2+-24];
	ld.global.f64 	%fd29, [%rd2+-16];
	ld.global.f64 	%fd30, [%rd2+-8];
	st.global.f64 	[%rd2], %fd26;
	st.global.f64 	[%rd2+8], %fd27;
	st.global.f64 	[%rd2+16], %fd28;
	st.global.f64 	[%rd2+24], %fd29;
	st.global.f64 	[%rd2+32], %fd30;
	bra.uni 	$L__BB3_17;
$L__BB3_15:
	add.s32 	%r20, %r4, -1;
	setp.ne.s32 	%p10, %r2, %r20;
	@%p10 bra 	$L__BB3_17;
	ld.global.f64 	%fd21, [%rd2+-80];
	ld.global.f64 	%fd22, [%rd2+-72];
	ld.global.f64 	%fd23, [%rd2+-64];
	ld.global.f64 	%fd24, [%rd2+-56];
	ld.global.f64 	%fd25, [%rd2+-48];
	st.global.f64 	[%rd2], %fd21;
	st.global.f64 	[%rd2+8], %fd22;
	st.global.f64 	[%rd2+16], %fd23;
	st.global.f64 	[%rd2+24], %fd24;
	st.global.f64 	[%rd2+32], %fd25;
$L__BB3_17:
	ret;

}


// ===== COMPILED SASS (sm_100) =====

	.target	sm_100

	.elftype	@"ET_EXEC"


//--------------------- .note.nv.tkinfo           --------------------------
	.section	.note.nv.tkinfo,"",@"SHT_NOTE"
	.sectionflags	@"SHF_NOTE_NV_TKINFO"
	.tkinfo
        /*0018*/ 	.word	0x00000002
        /*0030*/ 	.string	""
        /*0030*/ 	.string	"ptxas"
        /*0030*/ 	.string	"Cuda compilation tools, release 13.0, V13.0.88"
        /*0030*/ 	.string	"Build cuda_13.0.r13.0/compiler.36424714_0"
        /*0030*/ 	.string	"-arch sm_100 -m 64 "



//--------------------- .note.nv.cuinfo           --------------------------
	.section	.note.nv.cuinfo,"",@"SHT_NOTE"
	.sectionflags	@"SHF_NOTE_NV_CUINFO"
        /*0018*/ 	.short	0x0002
        /*001a*/ 	.short	0x0064
        /*001c*/ 	.short	0x0082
	.zero		2


//--------------------- .nv.info                  --------------------------
	.section	.nv.info,"",@"SHT_CUDA_INFO"
	.align	4


	//----- nvinfo : EIATTR_REGCOUNT
	.align		4
        /*0000*/ 	.byte	0x04, 0x2f
        /*0002*/ 	.short	(.L_1 - .L_0)
	.align		4
.L_0:
        /*0004*/ 	.word	index@(_Z21set_ghost_cells_2MachP5vec5diiddd)
        /*0008*/ 	.word	0x0000001e


	//----- nvinfo : EIATTR_FRAME_SIZE
	.align		4
.L_1:
        /*000c*/ 	.byte	0x04, 0x11
        /*000e*/ 	.short	(.L_3 - .L_2)
	.align		4
.L_2:
        /*0010*/ 	.word	index@($__internal_0_$__cuda_sm20_div_rn_f64_full)
        /*0014*/ 	.word	0x00000000


	//----- nvinfo : EIATTR_FRAME_SIZE
	.align		4
.L_3:
        /*0018*/ 	.byte	0x04, 0x11
        /*001a*/ 	.short	(.L_5 - .L_4)
	.align		4
.L_4:
        /*001c*/ 	.word	index@(_Z21set_ghost_cells_2MachP5vec5diiddd)
        /*0020*/ 	.word	0x00000000


	//----- nvinfo : EIATTR_REGCOUNT
	.align		4
.L_5:
        /*0024*/ 	.byte	0x04, 0x2f
        /*0026*/ 	.short	(.L_7 - .L_6)
	.align		4
.L_6:
        /*0028*/ 	.word	index@(_Z15set_ghost_cellsP5vec5diiddd)
        /*002c*/ 	.word	0x00000014


	//----- nvinfo : EIATTR_FRAME_SIZE
	.align		4
.L_7:
        /*0030*/ 	.byte	0x04, 0x11
        /*0032*/ 	.short	(.L_9 - .L_8)
	.align		4
.L_8:
        /*0034*/ 	.word	index@(_Z15set_ghost_cellsP5vec5diiddd)
        /*0038*/ 	.word	0x00000000


	//----- nvinfo : EIATTR_REGCOUNT
	.align		4
.L_9:
        /*003c*/ 	.byte	0x04, 0x2f
        /*003e*/ 	.short	(.L_11 - .L_10)
	.align		4
.L_10:
        /*0040*/ 	.word	index@(_Z19set_ghost_cells_jetP5vec5diiddd)
        /*0044*/ 	.word	0x00000016


	//----- nvinfo : EIATTR_FRAME_SIZE
	.align		4
.L_11:
        /*0048*/ 	.byte	0x04, 0x11
        /*004a*/ 	.short	(.L_13 - .L_12)
	.align		4
.L_12:
        /*004c*/ 	.word	index@(_Z19set_ghost_cells_jetP5vec5diiddd)
        /*0050*/ 	.word	0x00000000


	//----- nvinfo : EIATTR_REGCOUNT
	.align		4
.L_13:
        /*0054*/ 	.byte	0x04, 0x2f
        /*0056*/ 	.short	(.L_15 - .L_14)
	.align		4
.L_14:
        /*0058*/ 	.word	index@(_Z22set_ghost_cells_jet800P5vec5diiddd)
        /*005c*/ 	.word	0x00000016


	//----- nvinfo : EIATTR_FRAME_SIZE
	.align		4
.L_15:
        /*0060*/ 	.byte	0x04, 0x11
        /*0062*/ 	.short	(.L_17 - .L_16)
	.align		4
.L_16:
        /*0064*/ 	.word	index@(_Z22set_ghost_cells_jet800P5vec5diiddd)
        /*0068*/ 	.word	0x00000000


	//----- nvinfo : EIATTR_MIN_STACK_SIZE
	.align		4
.L_17:
        /*006c*/ 	.byte	0x04, 0x12
        /*006e*/ 	.short	(.L_19 - .L_18)
	.align		4
.L_18:
        /*0070*/ 	.word	index@(_Z22set_ghost_cells_jet800P5vec5diiddd)
        /*0074*/ 	.word	0x00000000


	//----- nvinfo : EIATTR_MIN_STACK_SIZE
	.align		4
.L_19:
        /*0078*/ 	.byte	0x04, 0x12
        /*007a*/ 	.short	(.L_21 - .L_20)
	.align		4
.L_20:
        /*007c*/ 	.word	index@(_Z19set_ghost_cells_jetP5vec5diiddd)
        /*0080*/ 	.word	0x00000000


	//----- nvinfo : EIATTR_MIN_STACK_SIZE
	.align		4
.L_21:
        /*0084*/ 	.byte	0x04, 0x12
        /*0086*/ 	.short	(.L_23 - .L_22)
	.align		4
.L_22:
        /*0088*/ 	.word	index@(_Z15set_ghost_cellsP5vec5diiddd)
        /*008c*/ 	.word	0x00000000


	//----- nvinfo : EIATTR_MIN_STACK_SIZE
	.align		4
.L_23:
        /*0090*/ 	.byte	0x04, 0x12
        /*0092*/ 	.short	(.L_25 - .L_24)
	.align		4
.L_24:
        /*0094*/ 	.word	index@(_Z21set_ghost_cells_2MachP5vec5diiddd)
        /*0098*/ 	.word	0x00000000
.L_25:


//--------------------- .nv.compat                --------------------------
	.section	.nv.compat,"",@"SHT_CUDA_COMPAT_INFO"
	.align	4
        /*0000*/ 	.byte	0x02, 0x09, 0x00, 0x00, 0x02, 0x02, 0x01, 0x00, 0x02, 0x05, 0x05, 0x00, 0x03, 0x07, 0x01, 0x01
        /*0010*/ 	.byte	0x02, 0x03, 0x00, 0x00, 0x02, 0x06, 0x01, 0x00, 0x04, 0x0b, 0x08, 0x00, 0x01, 0x00, 0x00, 0x00
        /*0020*/ 	.byte	0x00, 0x00, 0x00, 0x00


//--------------------- .nv.info._Z22set_ghost_cells_jet800P5vec5diiddd --------------------------
	.section	.nv.info._Z22set_ghost_cells_jet800P5vec5diiddd,"",@"SHT_CUDA_INFO"
	.sectionflags	@""
	.align	4


	//----- nvinfo : EIATTR_CUDA_API_VERSION
	.align		4
        /*0000*/ 	.byte	0x04, 0x37
        /*0002*/ 	.short	(.L_27 - .L_26)
.L_26:
        /*0004*/ 	.word	0x00000082


	//----- nvinfo : EIATTR_KPARAM_INFO
	.align		4
.L_27:
        /*0008*/ 	.byte	0x04, 0x17
        /*000a*/ 	.short	(.L_29 - .L_28)
.L_28:
        /*000c*/ 	.word	0x00000000
        /*0010*/ 	.short	0x0005
        /*0012*/ 	.short	0x0020
        /*0014*/ 	.byte	0x00, 0xf0, 0x21, 0x00


	//----- nvinfo : EIATTR_KPARAM_INFO
	.align		4
.L_29:
        /*0018*/ 	.byte	0x04, 0x17
        /*001a*/ 	.short	(.L_31 - .L_30)
.L_30:
        /*001c*/ 	.word	0x00000000
        /*0020*/ 	.short	0x0004
        /*0022*/ 	.short	0x0018
        /*0024*/ 	.byte	0x00, 0xf0, 0x21, 0x00


	//----- nvinfo : EIATTR_KPARAM_INFO
	.align		4
.L_31:
        /*0028*/ 	.byte	0x04, 0x17
        /*002a*/ 	.short	(.L_33 - .L_32)
.L_32:
        /*002c*/ 	.word	0x00000000
        /*0030*/ 	.short	0x0003
        /*0032*/ 	.short	0x0010
        /*0034*/ 	.byte	0x00, 0xf0, 0x21, 0x00


	//----- nvinfo : EIATTR_KPARAM_INFO
	.align		4
.L_33:
        /*0038*/ 	.byte	0x04, 0x17
        /*003a*/ 	.short	(.L_35 - .L_34)
.L_34:
        /*003c*/ 	.word	0x00000000
        /*0040*/ 	.short	0x0002
        /*0042*/ 	.short	0x000c
        /*0044*/ 	.byte	0x00, 0xf0, 0x11, 0x00


	//----- nvinfo : EIATTR_KPARAM_INFO
	.align		4
.L_35:
        /*0048*/ 	.byte	0x04, 0x17
        /*004a*/ 	.short	(.L_37 - .L_36)
.L_36:
        /*004c*/ 	.word	0x00000000
        /*0050*/ 	.short	0x0001
        /*0052*/ 	.short	0x0008
        /*0054*/ 	.byte	0x00, 0xf0, 0x11, 0x00


	//----- nvinfo : EIATTR_KPARAM_INFO
	.align		4
.L_37:
        /*0058*/ 	.byte	0x04, 0x17
        /*005a*/ 	.short	(.L_39 - .L_38)
.L_38:
        /*005c*/ 	.word	0x00000000
        /*0060*/ 	.short	0x0000
        /*0062*/ 	.short	0x0000
        /*0064*/ 	.byte	0x00, 0xf5, 0x21, 0x00


	//----- nvinfo : EIATTR_SPARSE_MMA_MASK
	.align		4
.L_39:
        /*0068*/ 	.byte	0x03, 0x50
        /*006a*/ 	.short	0x0000


	//----- nvinfo : EIATTR_MAXREG_COUNT
	.align		4
        /*006c*/ 	.byte	0x03, 0x1b
        /*006e*/ 	.short	0x00ff


	//----- nvinfo : EIATTR_MERCURY_ISA_VERSION
	.align		4
        /*0070*/ 	.byte	0x03, 0x5f
        /*0072*/ 	.short	0x0101


	//----- nvinfo : EIATTR_VRC_CTA_INIT_COUNT
	.align		4
        /*0074*/ 	.byte	0x02, 0x4a
	.zero		1
	.zero		1


	//----- nvinfo : EIATTR_EXIT_INSTR_OFFSETS
	.align		4
        /*0078*/ 	.byte	0x04, 0x1c
        /*007a*/ 	.short	(.L_41 - .L_40)


	//   ....[0]....
.L_40:
        /*007c*/ 	.word	0x000000c0


	//   ....[1]....
        /*0080*/ 	.word	0x00000610


	//   ....[2]....
        /*0084*/ 	.word	0x000006b0


	//   ....[3]....
        /*0088*/ 	.word	0x00000790


	//   ....[4]....
        /*008c*/ 	.word	0x000007c0


	//   ....[5]....
        /*0090*/ 	.word	0x00000870


	//----- nvinfo : EIATTR_CRS_STACK_SIZE
	.align		4
.L_41:
        /*0094*/ 	.byte	0x04, 0x1e
        /*0096*/ 	.short	(.L_43 - .L_42)
.L_42:
        /*0098*/ 	.word	0x00000000


	//----- nvinfo : EIATTR_CBANK_PARAM_SIZE
	.align		4
.L_43:
        /*009c*/ 	.byte	0x03, 0x19
        /*009e*/ 	.short	0x0028


	//----- nvinfo : EIATTR_PARAM_CBANK
	.align		4
        /*00a0*/ 	.byte	0x04, 0x0a
        /*00a2*/ 	.short	(.L_45 - .L_44)
	.align		4
.L_44:
        /*00a4*/ 	.word	index@(.nv.constant0._Z22set_ghost_cells_jet800P5vec5diiddd)
        /*00a8*/ 	.short	0x0380
        /*00aa*/ 	.short	0x0028


	//----- nvinfo : EIATTR_SW_WAR
	.align		4
.L_45:
        /*00ac*/ 	.byte	0x04, 0x36
        /*00ae*/ 	.short	(.L_47 - .L_46)
.L_46:
        /*00b0*/ 	.word	0x00000008
.L_47:


//--------------------- .nv.info._Z19set_ghost_cells_jetP5vec5diiddd --------------------------
	.section	.nv.info._Z19set_ghost_cells_jetP5vec5diiddd,"",@"SHT_CUDA_INFO"
	.sectionflags	@""
	.align	4


	//----- nvinfo : EIATTR_CUDA_API_VERSION
	.align		4
        /*0000*/ 	.byte	0x04, 0x37
        /*0002*/ 	.short	(.L_49 - .L_48)
.L_48:
        /*0004*/ 	.word	0x00000082


	//----- nvinfo : EIATTR_KPARAM_INFO
	.align		4
.L_49:
        /*0008*/ 	.byte	0x04, 0x17
        /*000a*/ 	.short	(.L_51 - .L_50)
.L_50:
        /*000c*/ 	.word	0x00000000
        /*0010*/ 	.short	0x0005
        /*0012*/ 	.short	0x0020
        /*0014*/ 	.byte	0x00, 0xf0, 0x21, 0x00


	//----- nvinfo : EIATTR_KPARAM_INFO
	.align		4
.L_51:
        /*0018*/ 	.byte	0x04, 0x17
        /*001a*/ 	.short	(.L_53 - .L_52)
.L_52:
        /*001c*/ 	.word	0x00000000
        /*0020*/ 	.short	0x0004
        /*0022*/ 	.short	0x0018
        /*0024*/ 	.byte	0x00, 0xf0, 0x21, 0x00


	//----- nvinfo : EIATTR_KPARAM_INFO
	.align		4
.L_53:
        /*0028*/ 	.byte	0x04, 0x17
        /*002a*/ 	.short	(.L_55 - .L_54)
.L_54:
        /*002c*/ 	.word	0x00000000
        /*0030*/ 	.short	0x0003
        /*0032*/ 	.short	0x0010
        /*0034*/ 	.byte	0x00, 0xf0, 0x21, 0x00


	//----- nvinfo : EIATTR_KPARAM_INFO
	.align		4
.L_55:
        /*0038*/ 	.byte	0x04, 0x17
        /*003a*/ 	.short	(.L_57 - .L_56)
.L_56:
        /*003c*/ 	.word	0x00000000
        /*0040*/ 	.short	0x0002
        /*0042*/ 	.short	0x000c
        /*0044*/ 	.byte	0x00, 0xf0, 0x11, 0x00


	//----- nvinfo : EIATTR_KPARAM_INFO
	.align		4
.L_57:
        /*0048*/ 	.byte	0x04, 0x17
        /*004a*/ 	.short	(.L_59 - .L_58)
.L_58:
        /*004c*/ 	.word	0x00000000
        /*0050*/ 	.short	0x0001
        /*0052*/ 	.short	0x0008
        /*0054*/ 	.byte	0x00, 0xf0, 0x11, 0x00


	//----- nvinfo : EIATTR_KPARAM_INFO
	.align		4
.L_59:
        /*0058*/ 	.byte	0x04, 0x17
        /*005a*/ 	.short	(.L_61 - .L_60)
.L_60:
        /*005c*/ 	.word	0x00000000
        /*0060*/ 	.short	0x0000
        /*0062*/ 	.short	0x0000
        /*0064*/ 	.byte	0x00, 0xf5, 0x21, 0x00


	//----- nvinfo : EIATTR_SPARSE_MMA_MASK
	.align		4
.L_61:
        /*0068*/ 	.byte	0x03, 0x50
        /*006a*/ 	.short	0x0000


	//----- nvinfo : EIATTR_MAXREG_COUNT
	.align		4
        /*006c*/ 	.byte	0x03, 0x1b
        /*006e*/ 	.short	0x00ff


	//----- nvinfo : EIATTR_MERCURY_ISA_VERSION
	.align		4
        /*0070*/ 	.byte	0x03, 0x5f
        /*0072*/ 	.short	0x0101


	//----- nvinfo : EIATTR_VRC_CTA_INIT_COUNT
	.align		4
        /*0074*/ 	.byte	0x02, 0x4a
	.zero		1
	.zero		1


	//----- nvinfo : EIATTR_EXIT_INSTR_OFFSETS
	.align		4
        /*0078*/ 	.byte	0x04, 0x1c
        /*007a*/ 	.short	(.L_63 - .L_62)


	//   ....[0]....
.L_62:
        /*007c*/ 	.word	0x000000c0


	//   ....[1]....
        /*0080*/ 	.word	0x00000660


	//   ....[2]....
        /*0084*/ 	.word	0x00000700


	//   ....[3]....
        /*0088*/ 	.word	0x000007e0


	//   ....[4]....
        /*008c*/ 	.word	0x00000810


	//   ....[5]....
        /*0090*/ 	.word	0x000008c0


	//----- nvinfo : EIATTR_CRS_STACK_SIZE
	.align		4
.L_63:
        /*0094*/ 	.byte	0x04, 0x1e
        /*0096*/ 	.short	(.L_65 - .L_64)
.L_64:
        /*0098*/ 	.word	0x00000000


	//----- nvinfo : EIATTR_CBANK_PARAM_SIZE
	.align		4
.L_65:
        /*009c*/ 	.byte	0x03, 0x19
        /*009e*/ 	.short	0x0028


	//----- nvinfo : EIATTR_PARAM_CBANK
	.align		4
        /*00a0*/ 	.byte	0x04, 0x0a
        /*00a2*/ 	.short	(.L_67 - .L_66)
	.align		4
.L_66:
        /*00a4*/ 	.word	index@(.nv.constant0._Z19set_ghost_cells_jetP5vec5diiddd)
        /*00a8*/ 	.short	0x0380
        /*00aa*/ 	.short	0x0028


	//----- nvinfo : EIATTR_SW_WAR
	.align		4
.L_67:
        /*00ac*/ 	.byte	0x04, 0x36
        /*00ae*/ 	.short	(.L_69 - .L_68)
.L_68:
        /*00b0*/ 	.word	0x00000008
.L_69:


//--------------------- .nv.info._Z15set_ghost_cellsP5vec5diiddd --------------------------
	.section	.nv.info._Z15set_ghost_cellsP5vec5diiddd,"",@"SHT_CUDA_INFO"
	.sectionflags	@""
	.align	4


	//----- nvinfo : EIATTR_CUDA_API_VERSION
	.align		4
        /*0000*/ 	.byte	0x04, 0x37
        /*0002*/ 	.short	(.L_71 - .L_70)
.L_70:
        /*0004*/ 	.word	0x00000082


	//----- nvinfo : EIATTR_KPARAM_INFO
	.align		4
.L_71:
        /*0008*/ 	.byte	0x04, 0x17
        /*000a*/ 	.short	(.L_73 - .L_72)
.L_72:
        /*000c*/ 	.word	0x00000000
        /*0010*/ 	.short	0x0005
        /*0012*/ 	.short	0x0020
        /*0014*/ 	.byte	0x00, 0xf0, 0x21, 0x00


	//----- nvinfo : EIATTR_KPARAM_INFO
	.align		4
.L_73:
        /*0018*/ 	.byte	0x04, 0x17
        /*001a*/ 	.short	(.L_75 - .L_74)
.L_74:
        /*001c*/ 	.word	0x00000000
        /*0020*/ 	.short	0x0004
        /*0022*/ 	.short	0x0018
        /*0024*/ 	.byte	0x00, 0xf0, 0x21, 0x00


	//----- nvinfo : EIATTR_KPARAM_INFO
	.align		4
.L_75:
        /*0028*/ 	.byte	0x04, 0x17
        /*002a*/ 	.short	(.L_77 - .L_76)
.L_76:
        /*002c*/ 	.word	0x00000000
        /*0030*/ 	.short	0x0003
        /*0032*/ 	.short	0x0010
        /*0034*/ 	.byte	0x00, 0xf0, 0x21, 0x00


	//----- nvinfo : EIATTR_KPARAM_INFO
	.align		4
.L_77:
        /*0038*/ 	.byte	0x04, 0x17
        /*003a*/ 	.short	(.L_79 - .L_78)
.L_78:
        /*003c*/ 	.word	0x00000000
        /*0040*/ 	.short	0x0002
        /*0042*/ 	.short	0x000c
        /*0044*/ 	.byte	0x00, 0xf0, 0x11, 0x00


	//----- nvinfo : EIATTR_KPARAM_INFO
	.align		4
.L_79:
        /*0048*/ 	.byte	0x04, 0x17
        /*004a*/ 	.short	(.L_81 - .L_80)
.L_80:
        /*004c*/ 	.word	0x00000000
        /*0050*/ 	.short	0x0001
        /*0052*/ 	.short	0x0008
        /*0054*/ 	.byte	0x00, 0xf0, 0x11, 0x00


	//----- nvinfo : EIATTR_KPARAM_INFO
	.align		4
.L_81:
        /*0058*/ 	.byte	0x04, 0x17
        /*005a*/ 	.short	(.L_83 - .L_82)
.L_82:
        /*005c*/ 	.word	0x00000000
        /*0060*/ 	.short	0x0000
        /*0062*/ 	.short	0x0000
        /*0064*/ 	.byte	0x00, 0xf5, 0x21, 0x00


	//----- nvinfo : EIATTR_SPARSE_MMA_MASK
	.align		4
.L_83:
        /*0068*/ 	.byte	0x03, 0x50
        /*006a*/ 	.short	0x0000


	//----- nvinfo : EIATTR_MAXREG_COUNT
	.align		4
        /*006c*/ 	.byte	0x03, 0x1b
        /*006e*/ 	.short	0x00ff


	//----- nvinfo : EIATTR_MERCURY_ISA_VERSION
	.align		4
        /*0070*/ 	.byte	0x03, 0x5f
        /*0072*/ 	.short	0x0101


	//----- nvinfo : EIATTR_VRC_CTA_INIT_COUNT
	.align		4
        /*0074*/ 	.byte	0x02, 0x4a
	.zero		1
	.zero		1


	//----- nvinfo : EIATTR_EXIT_INSTR_OFFSETS
	.align		4
        /*0078*/ 	.byte	0x04, 0x1c
        /*007a*/ 	.short	(.L_85 - .L_84)


	//   ....[0]....
.L_84:
        /*007c*/ 	.word	0x000005c0


	//   ....[1]....
        /*0080*/ 	.word	0x000006a0


	//   ....[2]....
        /*0084*/ 	.word	0x000006d0


	//   ....[3]....
        /*0088*/ 	.word	0x00000780


	//   ....[4]....
        /*008c*/ 	.word	0x00000830


	//----- nvinfo : EIATTR_CRS_STACK_SIZE
	.align		4
.L_85:
        /*0090*/ 	.byte	0x04, 0x1e
        /*0092*/ 	.short	(.L_87 - .L_86)
.L_86:
        /*0094*/ 	.word	0x00000000


	//----- nvinfo : EIATTR_CBANK_PARAM_SIZE
	.align		4
.L_87:
        /*0098*/ 	.byte	0x03, 0x19
        /*009a*/ 	.short	0x0028


	//----- nvinfo : EIATTR_PARAM_CBANK
	.align		4
        /*009c*/ 	.byte	0x04, 0x0a
        /*009e*/ 	.short	(.L_89 - .L_88)
	.align		4
.L_88:
        /*00a0*/ 	.word	index@(.nv.constant0._Z15set_ghost_cellsP5vec5diiddd)
        /*00a4*/ 	.short	0x0380
        /*00a6*/ 	.short	0x0028


	//----- nvinfo : EIATTR_SW_WAR
	.align		4
.L_89:
        /*00a8*/ 	.byte	0x04, 0x36
        /*00aa*/ 	.short	(.L_91 - .L_90)
.L_90:
        /*00ac*/ 	.word	0x00000008
.L_91:


//--------------------- .nv.info._Z21set_ghost_cells_2MachP5vec5diiddd --------------------------
	.section	.nv.info._Z21set_ghost_cells_2MachP5vec5diiddd,"",@"SHT_CUDA_INFO"
	.sectionflags	@""
	.align	4


	//----- nvinfo : EIATTR_CUDA_API_VERSION
	.align		4
        /*0000*/ 	.byte	0x04, 0x37
        /*0002*/ 	.short	(.L_93 - .L_92)
.L_92:
        /*0004*/ 	.word	0x00000082


	//----- nvinfo : EIATTR_KPARAM_INFO
	.align		4
.L_93:
        /*0008*/ 	.byte	0x04, 0x17
        /*000a*/ 	.short	(.L_95 - .L_94)
.L_94:
        /*000c*/ 	.word	0x00000000
        /*0010*/ 	.short	0x0005
        /*0012*/ 	.short	0x0020
        /*0014*/ 	.byte	0x00, 0xf0, 0x21, 0x00


	//----- nvinfo : EIATTR_KPARAM_INFO
	.align		4
.L_95:
        /*0018*/ 	.byte	0x04, 0x17
        /*001a*/ 	.short	(.L_97 - .L_96)
.L_96:
        /*001c*/ 	.word	0x00000000
        /*0020*/ 	.short	0x0004
        /*0022*/ 	.short	0x0018
        /*0024*/ 	.byte	0x00, 0xf0, 0x21, 0x00


	//----- nvinfo : EIATTR_KPARAM_INFO
	.align		4
.L_97:
        /*0028*/ 	.byte	0x04, 0x17
        /*002a*/ 	.short	(.L_99 - .L_98)
.L_98:
        /*002c*/ 	.word	0x00000000
        /*0030*/ 	.short	0x0003
        /*0032*/ 	.short	0x0010
        /*0034*/ 	.byte	0x00, 0xf0, 0x21, 0x00


	//----- nvinfo : EIATTR_KPARAM_INFO
	.align		4
.L_99:
        /*0038*/ 	.byte	0x04, 0x17
        /*003a*/ 	.short	(.L_101 - .L_100)
.L_100:
        /*003c*/ 	.word	0x00000000
        /*0040*/ 	.short	0x0002
        /*0042*/ 	.short	0x000c
        /*0044*/ 	.byte	0x00, 0xf0, 0x11, 0x00


	//----- nvinfo : EIATTR_KPARAM_INFO
	.align		4
.L_101:
        /*0048*/ 	.byte	0x04, 0x17
        /*004a*/ 	.short	(.L_103 - .L_102)
.L_102:
        /*004c*/ 	.word	0x00000000
        /*0050*/ 	.short	0x0001
        /*0052*/ 	.short	0x0008
        /*0054*/ 	.byte	0x00, 0xf0, 0x11, 0x00


	//----- nvinfo : EIATTR_KPARAM_INFO
	.align		4
.L_103:
        /*0058*/ 	.byte	0x04, 0x17
        /*005a*/ 	.short	(.L_105 - .L_104)
.L_104:
        /*005c*/ 	.word	0x00000000
        /*0060*/ 	.short	0x0000
        /*0062*/ 	.short	0x0000
        /*0064*/ 	.byte	0x00, 0xf5, 0x21, 0x00


	//----- nvinfo : EIATTR_SPARSE_MMA_MASK
	.align		4
.L_105:
        /*0068*/ 	.byte	0x03, 0x50
        /*006a*/ 	.short	0x0000


	//----- nvinfo : EIATTR_MAXREG_COUNT
	.align		4
        /*006c*/ 	.byte	0x03, 0x1b
        /*006e*/ 	.short	0x00ff


	//----- nvinfo : EIATTR_MERCURY_ISA_VERSION
	.align		4
        /*0070*/ 	.byte	0x03, 0x5f
        /*0072*/ 	.short	0x0101


	//----- nvinfo : EIATTR_VRC_CTA_INIT_COUNT
	.align		4
        /*0074*/ 	.byte	0x02, 0x4a
	.zero		1
	.zero		1


	//----- nvinfo : EIATTR_EXIT_INSTR_OFFSETS
	.align		4
        /*0078*/ 	.byte	0x04, 0x1c
        /*007a*/ 	.short	(.L_107 - .L_106)


	//   ....[0]....
.L_106:
        /*007c*/ 	.word	0x000000d0


	//   ....[1]....
        /*0080*/ 	.word	0x00000b70


	//   ....[2]....
        /*0084*/ 	.word	0x00000bc0


	//   ....[3]....
        /*0088*/ 	.word	0x00000c60


	//----- nvinfo : EIATTR_CRS_STACK_SIZE
	.align		4
.L_107:
        /*008c*/ 	.byte	0x04, 0x1e
        /*008e*/ 	.short	(.L_109 - .L_108)
.L_108:
        /*0090*/ 	.word	0x00000000


	//----- nvinfo : EIATTR_CBANK_PARAM_SIZE
	.align		4
.L_109:
        /*0094*/ 	.byte	0x03, 0x19
        /*0096*/ 	.short	0x0028


	//----- nvinfo : EIATTR_PARAM_CBANK
	.align		4
        /*0098*/ 	.byte	0x04, 0x0a
        /*009a*/ 	.short	(.L_111 - .L_110)
	.align		4
.L_110:
        /*009c*/ 	.word	index@(.nv.constant0._Z21set_ghost_cells_2MachP5vec5diiddd)
        /*00a0*/ 	.short	0x0380
        /*00a2*/ 	.short	0x0028


	//----- nvinfo : EIATTR_SW_WAR
	.align		4
.L_111:
        /*00a4*/ 	.byte	0x04, 0x36
        /*00a6*/ 	.short	(.L_113 - .L_112)
.L_112:
        /*00a8*/ 	.word	0x00000008
.L_113:


//--------------------- .nv.callgraph             --------------------------
	.section	.nv.callgraph,"",@"SHT_CUDA_CALLGRAPH"
	.align	4
	.sectionentsize	8
	.align		4
        /*0000*/ 	.word	0x00000000
	.align		4
        /*0004*/ 	.word	0xffffffff
	.align		4
        /*0008*/ 	.word	0x00000000
	.align		4
        /*000c*/ 	.word	0xfffffffe
	.align		4
        /*0010*/ 	.word	0x00000000
	.align		4
        /*0014*/ 	.word	0xfffffffd
	.align		4
        /*0018*/ 	.word	0x00000000
	.align		4
        /*001c*/ 	.word	0xfffffffc


//--------------------- .text._Z22set_ghost_cells_jet800P5vec5diiddd --------------------------
	.section	.text._Z22set_ghost_cells_jet800P5vec5diiddd,"ax",@progbits
	.align	128
        .global         _Z22set_ghost_cells_jet800P5vec5diiddd
        .type           _Z22set_ghost_cells_jet800P5vec5diiddd,@function
        .size           _Z22set_ghost_cells_jet800P5vec5diiddd,(.L_x_42 - _Z22set_ghost_cells_jet800P5vec5diiddd)
        .other          _Z22set_ghost_cells_jet800P5vec5diiddd,@"STO_CUDA_ENTRY STV_DEFAULT"
_Z22set_ghost_cells_jet800P5vec5diiddd:
.text._Z22set_ghost_cells_jet800P5vec5diiddd:
[----:B------:R-:W-:Y:S01]  /*0000*/  LDC R1, c[0x0][0x37c] ;  /* 0x0000df00ff017b82 */ /* 0x000fe20000000800 */
[----:B------:R-:W0:Y:S07]  /*0010*/  S2R R5, SR_TID.Y ;  /* 0x0000000000057919 */ /* 0x000e2e0000002200 */
[----:B------:R-:W0:Y:S01]  /*0020*/  S2UR UR4, SR_CTAID.Y ;  /* 0x00000000000479c3 */ /* 0x000e220000002600 */
[----:B------:R-:W1:Y:S07]  /*0030*/  S2R R4, SR_TID.X ;  /* 0x0000000000047919 */ /* 0x000e6e0000002100 */
[----:B------:R-:W0:Y:S08]  /*0040*/  LDC R0, c[0x0][0x364] ;  /* 0x0000d900ff007b82 */ /* 0x000e300000000800 */
[----:B------:R-:W1:Y:S08]  /*0050*/  S2UR UR5, SR_CTAID.X ;  /* 0x00000000000579c3 */ /* 0x000e700000002500 */
[----:B------:R-:W1:Y:S08]  /*0060*/  LDC R7, c[0x0][0x360] ;  /* 0x0000d800ff077b82 */ /* 0x000e700000000800 */
[----:B------:R-:W2:Y:S01]  /*0070*/  LDC.64 R2, c[0x0][0x388] ;  /* 0x0000e200ff027b82 */ /* 0x000ea20000000a00 */
[----:B0-----:R-:W-:-:S02]  /*0080*/  IMAD R0, R0, UR4, R5 ;  /* 0x0000000400007c24 */ /* 0x001fc4000f8e0205 */
[----:B-1----:R-:W-:-:S03]  /*0090*/  IMAD R7, R7, UR5, R4 ;  /* 0x0000000507077c24 */ /* 0x002fc6000f8e0204 */
[----:B--2---:R-:W-:-:S04]  /*00a0*/  ISETP.GE.AND P0, PT, R0, R3, PT ;  /* 0x000000030000720c */ /* 0x004fc80003f06270 */
[----:B------:R-:W-:-:S13]  /*00b0*/  ISETP.GE.OR P0, PT, R7, R2, P0 ;  /* 0x000000020700720c */ /* 0x000fda0000706670 */
[----:B------:R-:W-:Y:S05]  /*00c0*/  @P0 EXIT ;  /* 0x000000000000094d */ /* 0x000fea0003800000 */
[----:B------:R-:W0:Y:S01]  /*00d0*/  LDC.64 R8, c[0x0][0x380] ;  /* 0x0000e000ff087b82 */ /* 0x000e220000000a00 */
[C---:B------:R-:W-:Y:S01]  /*00e0*/  ISETP.NE.AND P0, PT, R0.reuse, 0x1, PT ;  /* 0x000000010000780c */ /* 0x040fe20003f05270 */
[----:B------:R-:W-:Y:S01]  /*00f0*/  IMAD R11, R0, R2, R7 ;  /* 0x00000002000b7224 */ /* 0x000fe200078e0207 */
[----:B------:R-:W1:Y:S01]  /*0100*/  LDCU.64 UR4, c[0x0][0x358] ;  /* 0x00006b00ff0477ac */ /* 0x000e620008000a00 */
[----:B------:R-:W-:Y:S02]  /*0110*/  BSSY.RECONVERGENT B0, `(.L_x_0) ;  /* 0x000003d000007945 */ /* 0x000fe40003800200 */
[----:B0-----:R-:W-:-:S08]  /*0120*/  IMAD.WIDE R4, R11, 0x28, R8 ;  /* 0x000000280b047825 */ /* 0x001fd000078e0208 */
[----:B-1----:R-:W-:Y:S05]  /*0130*/  @!P0 BRA `(.L_x_1) ;  /* 0x0000000000bc8947 */ /* 0x002fea0003800000 */
[----:B------:R-:W-:-:S13]  /*0140*/  ISETP.NE.AND P0, PT, R0, RZ, PT ;  /* 0x000000ff0000720c */ /* 0x000fda0003f05270 */
[----:B------:R-:W-:Y:S05]  /*0150*/  @P0 BRA `(.L_x_2) ;  /* 0x0000000000340947 */ /* 0x000fea0003800000 */
[----:B------:R-:W-:-:S04]  /*0160*/  IMAD.SHL.U32 R9, R2, 0x2, RZ ;  /* 0x0000000202097824 */ /* 0x000fc800078e00ff */
[----:B------:R-:W-:-:S05]  /*0170*/  IMAD.WIDE R8, R9, 0x28, R4 ;  /* 0x0000002809087825 */ /* 0x000fca00078e0204 */
[----:B------:R-:W2:Y:S04]  /*0180*/  LDG.E.64 R10, desc[UR4][R8.64] ;  /* 0x00000004080a7981 */ /* 0x000ea8000c1e1b00 */
[----:B------:R-:W3:Y:S04]  /*0190*/  LDG.E.64 R12, desc[UR4][R8.64+0x8] ;  /* 0x00000804080c7981 */ /* 0x000ee8000c1e1b00 */
[----:B------:R-:W4:Y:S04]  /*01a0*/  LDG.E.64 R14, desc[UR4][R8.64+0x10] ;  /* 0x00001004080e7981 */ /* 0x000f28000c1e1b00 */
[----:B------:R-:W5:Y:S04]  /*01b0*/  LDG.E.64 R16, desc[UR4][R8.64+0x18] ;  /* 0x0000180408107981 */ /* 0x000f68000c1e1b00 */
[----:B------:R-:W5:Y:S04]  /*01c0*/  LDG.E.64 R18, desc[UR4][R8.64+0x20] ;  /* 0x0000200408127981 */ /* 0x000f68000c1e1b00 */
[----:B--2---:R0:W-:Y:S04]  /*01d0*/  STG.E.64 desc[UR4][R4.64], R10 ;  /* 0x0000000a04007986 */ /* 0x0041e8000c101b04 */
[----:B---3--:R0:W-:Y:S04]  /*01e0*/  STG.E.64 desc[UR4][R4.64+0x8], R12 ;  /* 0x0000080c04007986 */ /* 0x0081e8000c101b04 */
[----:B----4-:R0:W-:Y:S04]  /*01f0*/  STG.E.64 desc[UR4][R4.64+0x10], R14 ;  /* 0x0000100e04007986 */ /* 0x0101e8000c101b04 */
[----:B-----5:R0:W-:Y:S04]  /*0200*/  STG.E.64 desc[UR4][R4.64+0x18], R16 ;  /* 0x0000181004007986 */ /* 0x0201e8000c101b04 */
[----:B------:R0:W-:Y:S01]  /*0210*/  STG.E.64 desc[UR4][R4.64+0x20], R18 ;  /* 0x0000201204007986 */ /* 0x0001e2000c101b04 */
[----:B------:R-:W-:Y:S05]  /*0220*/  BRA `(.L_x_3) ;  /* 0x0000000000ac7947 */ /* 0x000fea0003800000 */
.L_x_2:
[----:B------:R-:W-:-:S05]  /*0230*/  VIADD R13, R3, 0xfffffffe ;  /* 0xfffffffe030d7836 */ /* 0x000fca0000000000 */
[----:B------:R-:W-:-:S13]  /*0240*/  ISETP.NE.AND P0, PT, R0, R13, PT ;  /* 0x0000000d0000720c */ /* 0x000fda0003f05270 */
[----:B------:R-:W-:Y:S05]  /*0250*/  @P0 BRA `(.L_x_4) ;  /* 0x0000000000340947 */ /* 0x000fea0003800000 */
[----:B------:R-:W-:-:S05]  /*0260*/  IADD3 R11, PT, PT, R11, -R2, RZ ;  /* 0x800000020b0b7210 */ /* 0x000fca0007ffe0ff */
        /* <DEDUP_REMOVED lines=12> */
.L_x_4:
[----:B------:R-:W-:-:S05]  /*0330*/  VIADD R13, R3, 0xffffffff ;  /* 0xffffffff030d7836 */ /* 0x000fca0000000000 */
[----:B------:R-:W-:-:S13]  /*0340*/  ISETP.NE.AND P0, PT, R0, R13, PT ;  /* 0x0000000d0000720c */ /* 0x000fda0003f05270 */
[----:B------:R-:W-:Y:S05]  /*0350*/  @P0 BRA `(.L_x_3) ;  /* 0x0000000000600947 */ /* 0x000fea0003800000 */
[----:B------:R-:W-:-:S04]  /*0360*/  IMAD R11, R2, -0x3, R11 ;  /* 0xfffffffd020b7824 */ /* 0x000fc800078e020b */
        /* <DEDUP_REMOVED lines=12> */
.L_x_1:
        /* <DEDUP_REMOVED lines=10> */
[----:B------:R0:W-:Y:S02]  /*04d0*/  STG.E.64 desc[UR4][R4.64+0x20], R18 ;  /* 0x0000201204007986 */ /* 0x0001e4000c101b04 */
.L_x_3:
[----:B------:R-:W-:Y:S05]  /*04e0*/  BSYNC.RECONVERGENT B0 ;  /* 0x0000000000007941 */ /* 0x000fea0003800200 */
.L_x_0:
[----:B------:R-:W-:-:S13]  /*04f0*/  ISETP.GT.U32.AND P0, PT, R7, 0x1, PT ;  /* 0x000000010700780c */ /* 0x000fda0003f04070 */
[----:B------:R-:W-:Y:S05]  /*0500*/  @P0 BRA `(.L_x_5) ;  /* 0x00000000006c0947 */ /* 0x000fea0003800000 */
[----:B------:R-:W-:-:S04]  /*0510*/  IMAD R3, R3, 0x9, RZ ;  /* 0x0000000903037824 */ /* 0x000fc800078e02ff */
[----:B------:R-:W-:-:S05]  /*0520*/  IMAD.HI.U32 R3, R3, -0x33333333, RZ ;  /* 0xcccccccd03037827 */ /* 0x000fca00078e00ff */
[----:B------:R-:W-:-:S04]  /*0530*/  SHF.R.U32.HI R3, RZ, 0x3, R3 ;  /* 0x00000003ff037819 */ /* 0x000fc80000011603 */
[----:B------:R-:W-:-:S13]  /*0540*/  ISETP.GE.U32.AND P0, PT, R0, R3, PT ;  /* 0x000000030000720c */ /* 0x000fda0003f06070 */
[----:B------:R-:W-:Y:S05]  /*0550*/  @!P0 BRA `(.L_x_6) ;  /* 0x0000000000308947 */ /* 0x000fea0003800000 */
[----:B------:R-:W-:Y:S02]  /*0560*/  HFMA2 R2, -RZ, RZ, 1638, 1638 ;  /* 0x66666666ff027431 */ /* 0x000fe400000001ff */
[----:B------:R-:W-:Y:S02]  /*0570*/  IMAD.MOV.U32 R3, RZ, RZ, 0x3ff66666 ;  /* 0x3ff66666ff037424 */ /* 0x000fe400078e00ff */
[----:B------:R-:W-:Y:S01]  /*0580*/  HFMA2 R8, -RZ, RZ, 0, 0 ;  /* 0x00000000ff087431 */ /* 0x000fe200000001ff */
[----:B------:R-:W-:Y:S01]  /*0590*/  MOV R6, 0x0 ;  /* 0x0000000000067802 */ /* 0x000fe20000000f00 */
[----:B------:R-:W-:Y:S01]  /*05a0*/  IMAD.MOV.U32 R7, RZ, RZ, 0x3ff00000 ;  /* 0x3ff00000ff077424 */ /* 0x000fe200078e00ff */
[----:B------:R-:W-:Y:S01]  /*05b0*/  STG.E.64 desc[UR4][R4.64+0x18], RZ ;  /* 0x000018ff04007986 */ /* 0x000fe2000c101b04 */
[----:B------:R-:W-:-:S03]  /*05c0*/  IMAD.MOV.U32 R9, RZ, RZ, 0x40890000 ;  /* 0x40890000ff097424 */ /* 0x000fc600078e00ff */
[----:B------:R-:W-:Y:S04]  /*05d0*/  STG.E.64 desc[UR4][R4.64], R2 ;  /* 0x0000000204007986 */ /* 0x000fe8000c101b04 */
[----:B------:R-:W-:Y:S04]  /*05e0*/  STG.E.64 desc[UR4][R4.64+0x8], R6 ;  /* 0x0000080604007986 */ /* 0x000fe8000c101b04 */
[----:B------:R-:W-:Y:S04]  /*05f0*/  STG.E.64 desc[UR4][R4.64+0x20], RZ ;  /* 0x000020ff04007986 */ /* 0x000fe8000c101b04 */
[----:B------:R-:W-:Y:S01]  /*0600*/  STG.E.64 desc[UR4][R4.64+0x10], R8 ;  /* 0x0000100804007986 */ /* 0x000fe2000c101b04 */
[----:B------:R-:W-:Y:S05]  /*0610*/  EXIT ;  /* 0x000000000000794d */ /* 0x000fea0003800000 */
.L_x_6:
[----:B------:R-:W-:Y:S01]  /*0620*/  HFMA2 R6, -RZ, RZ, 0, 0 ;  /* 0x00000000ff067431 */ /* 0x000fe200000001ff */
[----:B------:R-:W-:Y:S01]  /*0630*/  MOV R2, 0x1eb851ec ;  /* 0x1eb851ec00027802 */ /* 0x000fe20000000f00 */
[----:B------:R-:W-:Y:S01]  /*0640*/  IMAD.MOV.U32 R3, RZ, RZ, 0x3fc1eb85 ;  /* 0x3fc1eb85ff037424 */ /* 0x000fe200078e00ff */
[----:B------:R-:W-:Y:S01]  /*0650*/  STG.E.64 desc[UR4][R4.64+0x10], RZ ;  /* 0x000010ff04007986 */ /* 0x000fe2000c101b04 */
[----:B------:R-:W-:-:S03]  /*0660*/  IMAD.MOV.U32 R7, RZ, RZ, 0x3ff00000 ;  /* 0x3ff00000ff077424 */ /* 0x000fc600078e00ff */
[----:B------:R-:W-:Y:S04]  /*0670*/  STG.E.64 desc[UR4][R4.64], R2 ;  /* 0x0000000204007986 */ /* 0x000fe8000c101b04 */
[----:B------:R-:W-:Y:S04]  /*0680*/  STG.E.64 desc[UR4][R4.64+0x18], RZ ;  /* 0x000018ff04007986 */ /* 0x000fe8000c101b04 */
[----:B------:R-:W-:Y:S04]  /*0690*/  STG.E.64 desc[UR4][R4.64+0x20], RZ ;  /* 0x000020ff04007986 */ /* 0x000fe8000c101b04 */
[----:B------:R-:W-:Y:S01]  /*06a0*/  STG.E.64 desc[UR4][R4.64+0x8], R6 ;  /* 0x0000080604007986 */ /* 0x000fe2000c101b04 */
[----:B------:R-:W-:Y:S05]  /*06b0*/  EXIT ;  /* 0x000000000000794d */ /* 0x000fea0003800000 */
.L_x_5:
[----:B------:R-:W-:-:S04]  /*06c0*/  IADD3 R0, PT, PT, R2, -0x2, RZ ;  /* 0xfffffffe02007810 */ /* 0x000fc80007ffe0ff */
[----:B------:R-:W-:-:S13]  /*06d0*/  ISETP.NE.AND P0, PT, R7, R0, PT ;  /* 0x000000000700720c */ /* 0x000fda0003f05270 */
[----:B------:R-:W-:Y:S05]  /*06e0*/  @P0 BRA `(.L_x_7) ;  /* 0x00000000002c0947 */ /* 0x000fea0003800000 */
[----:B------:R-:W3:Y:S04]  /*06f0*/  LDG.E.64 R2, desc[UR4][R4.64+-0x28] ;  /* 0xffffd80404027981 */ /* 0x000ee8000c1e1b00 */
[----:B------:R-:W4:Y:S04]  /*0700*/  LDG.E.64 R6, desc[UR4][R4.64+-0x20] ;  /* 0xffffe00404067981 */ /* 0x000f28000c1e1b00 */
[----:B------:R-:W5:Y:S04]  /*0710*/  LDG.E.64 R8, desc[UR4][R4.64+-0x18] ;  /* 0xffffe80404087981 */ /* 0x000f68000c1e1b00 */
[----:B012---:R-:W2:Y:S04]  /*0720*/  LDG.E.64 R10, desc[UR4][R4.64+-0x10] ;  /* 0xfffff004040a7981 */ /* 0x007ea8000c1e1b00 */
[----:B------:R-:W2:Y:S04]  /*0730*/  LDG.E.64 R12, desc[UR4][R4.64+-0x8] ;  /* 0xfffff804040c7981 */ /* 0x000ea8000c1e1b00 */
[----:B---3--:R-:W-:Y:S04]  /*0740*/  STG.E.64 desc[UR4][R4.64], R2 ;  /* 0x0000000204007986 */ /* 0x008fe8000c101b04 */
[----:B----4-:R-:W-:Y:S04]  /*0750*/  STG.E.64 desc[UR4][R4.64+0x8], R6 ;  /* 0x0000080604007986 */ /* 0x010fe8000c101b04 */
[----:B-----5:R-:W-:Y:S04]  /*0760*/  STG.E.64 desc[UR4][R4.64+0x10], R8 ;  /* 0x0000100804007986 */ /* 0x020fe8000c101b04 */
[----:B--2---:R-:W-:Y:S04]  /*0770*/  STG.E.64 desc[UR4][R4.64+0x18], R10 ;  /* 0x0000180a04007986 */ /* 0x004fe8000c101b04 */
[----:B------:R-:W-:Y:S01]  /*0780*/  STG.E.64 desc[UR4][R4.64+0x20], R12 ;  /* 0x0000200c04007986 */ /* 0x000fe2000c101b04 */
[----:B------:R-:W-:Y:S05]  /*0790*/  EXIT ;  /* 0x000000000000794d */ /* 0x000fea0003800000 */
.L_x_7:
[----:B------:R-:W-:-:S04]  /*07a0*/  IADD3 R2, PT, PT, R2, -0x1, RZ ;  /* 0xffffffff02027810 */ /* 0x000fc80007ffe0ff */
[----:B------:R-:W-:-:S13]  /*07b0*/  ISETP.NE.AND P0, PT, R7, R2, PT ;  /* 0x000000020700720c */ /* 0x000fda0003f05270 */
[----:B------:R-:W-:Y:S05]  /*07c0*/  @P0 EXIT ;  /* 0x000000000000094d */ /* 0x000fea0003800000 */
        /* <DEDUP_REMOVED lines=11> */
.L_x_8:
[----:B------:R-:W-:-:S00]  /*0880*/  BRA `(.L_x_8) ;  /* 0xfffffffc00fc7947 */ /* 0x000fc0000383ffff */
[----:B------:R-:W-:-:S00]  /*0890*/  NOP ;  /* 0x0000000000007918 */ /* 0x000fc00000000000 */
        /* <DEDUP_REMOVED lines=14> */
.L_x_42:


//--------------------- .text._Z19set_ghost_cells_jetP5vec5diiddd --------------------------
	.section	.text._Z19set_ghost_cells_jetP5vec5diiddd,"ax",@progbits
	.align	128
        .global         _Z19set_ghost_cells_jetP5vec5diiddd
        .type           _Z19set_ghost_cells_jetP5vec5diiddd,@function
        .size           _Z19set_ghost_cells_jetP5vec5diiddd,(.L_x_43 - _Z19set_ghost_cells_jetP5vec5diiddd)
        .other          _Z19set_ghost_cells_jetP5vec5diiddd,@"STO_CUDA_ENTRY STV_DEFAULT"
_Z19set_ghost_cells_jetP5vec5diiddd:
.text._Z19set_ghost_cells_jetP5vec5diiddd:
        /* <DEDUP_REMOVED lines=35> */
.L_x_11:
[----:B------:R-:W-:-:S04]  /*0230*/  IADD3 R13, PT, PT, R3, -0x2, RZ ;  /* 0xfffffffe030d7810 */ /* 0x000fc80007ffe0ff */
[----:B------:R-:W-:-:S13]  /*0240*/  ISETP.NE.AND P0, PT, R0, R13, PT ;  /* 0x0000000d0000720c */ /* 0x000fda0003f05270 */
[----:B------:R-:W-:Y:S05]  /*0250*/  @P0 BRA `(.L_x_13) ;  /* 0x0000000000340947 */ /* 0x000fea0003800000 */
[----:B------:R-:W-:-:S04]  /*0260*/  IMAD.IADD R11, R11, 0x1, -R2 ;  /* 0x000000010b0b7824 */ /* 0x000fc800078e0a02 */
        /* <DEDUP_REMOVED lines=12> */
.L_x_13:
[----:B------:R-:W-:-:S04]  /*0330*/  IADD3 R13, PT, PT, R3, -0x1, RZ ;  /* 0xffffffff030d7810 */ /* 0x000fc80007ffe0ff */
[----:B------:R-:W-:-:S13]  /*0340*/  ISETP.NE.AND P0, PT, R0, R13, PT ;  /* 0x0000000d0000720c */ /* 0x000fda0003f05270 */
[----:B------:R-:W-:Y:S05]  /*0350*/  @P0 BRA `(.L_x_12) ;  /* 0x0000000000640947 */ /* 0x000fea0003800000 */
[----:B------:R-:W-:-:S05]  /*0360*/  IMAD.MOV R6, RZ, RZ, -R2 ;  /* 0x000000ffff067224 */ /* 0x000fca00078e0a02 */
[----:B------:R-:W-:-:S05]  /*0370*/  LEA R11, R6, R11, 0x1 ;  /* 0x0000000b060b7211 */ /* 0x000fca00078e08ff */
        /* <DEDUP_REMOVED lines=12> */
.L_x_10:
        /* <DEDUP_REMOVED lines=11> */
.L_x_12:
[----:B------:R-:W-:Y:S05]  /*04f0*/  BSYNC.RECONVERGENT B0 ;  /* 0x0000000000007941 */ /* 0x000fea0003800200 */
.L_x_9:
[----:B------:R-:W-:-:S13]  /*0500*/  ISETP.GT.U32.AND P0, PT, R7, 0x1, PT ;  /* 0x000000010700780c */ /* 0x000fda0003f04070 */
[----:B------:R-:W-:Y:S05]  /*0510*/  @P0 BRA `(.L_x_14) ;  /* 0x00000000007c0947 */ /* 0x000fea0003800000 */
[C---:B------:R-:W-:Y:S02]  /*0520*/  IMAD R2, R3.reuse, 0x3, RZ ;  /* 0x0000000303027824 */ /* 0x040fe400078e02ff */
[----:B------:R-:W-:Y:S02]  /*0530*/  IMAD.SHL.U32 R3, R3, 0x2, RZ ;  /* 0x0000000203037824 */ /* 0x000fe400078e00ff */
[----:B------:R-:W-:-:S04]  /*0540*/  IMAD.HI.U32 R2, R2, -0x33333333, RZ ;  /* 0xcccccccd02027827 */ /* 0x000fc800078e00ff */
[----:B------:R-:W-:Y:S01]  /*0550*/  IMAD.HI.U32 R3, R3, 0x66666667, RZ ;  /* 0x6666666703037827 */ /* 0x000fe200078e00ff */
[----:B------:R-:W-:-:S04]  /*0560*/  SHF.R.U32.HI R7, RZ, 0x2, R2 ;  /* 0x00000002ff077819 */ /* 0x000fc80000011602 */
[----:B------:R-:W-:Y:S02]  /*0570*/  SHF.R.U32.HI R3, RZ, 0x1, R3 ;  /* 0x00000001ff037819 */ /* 0x000fe40000011603 */
[----:B------:R-:W-:-:S04]  /*0580*/  ISETP.GT.U32.AND P0, PT, R0, R7, PT ;  /* 0x000000070000720c */ /* 0x000fc80003f04070 */
[----:B------:R-:W-:-:S13]  /*0590*/  ISETP.LE.U32.OR P0, PT, R0, R3, P0 ;  /* 0x000000030000720c */ /* 0x000fda0000703470 */
[----:B------:R-:W-:Y:S05]  /*05a0*/  @P0 BRA `(.L_x_15) ;  /* 0x0000000000300947 */ /* 0x000fea0003800000 */
        /* <DEDUP_REMOVED lines=12> */
.L_x_15:
[----:B------:R-:W-:Y:S01]  /*0670*/  HFMA2 R6, -RZ, RZ, 3.380859375, -11.8671875 ;  /* 0x42c3c9efff067431 */ /* 0x000fe200000001ff */
        /* <DEDUP_REMOVED lines=9> */
.L_x_14:
        /* <DEDUP_REMOVED lines=14> */
.L_x_16:
[----:B------:R-:W-:-:S05]  /*07f0*/  VIADD R2, R2, 0xffffffff ;  /* 0xffffffff02027836 */ /* 0x000fca0000000000 */
        /* <DEDUP_REMOVED lines=13> */
.L_x_17:
        /* <DEDUP_REMOVED lines=11> */
.L_x_43:


//--------------------- .text._Z15set_ghost_cellsP5vec5diiddd --------------------------
	.section	.text._Z15set_ghost_cellsP5vec5diiddd,"ax",@progbits
	.align	128
        .global         _Z15set_ghost_cellsP5vec5diiddd
        .type           _Z15set_ghost_cellsP5vec5diiddd,@function
        .size           _Z15set_ghost_cellsP5vec5diiddd,(.L_x_44 - _Z15set_ghost_cellsP5vec5diiddd)
        .other          _Z15set_ghost_cellsP5vec5diiddd,@"STO_CUDA_ENTRY STV_DEFAULT"
_Z15set_ghost_cellsP5vec5diiddd:
.text._Z15set_ghost_cellsP5vec5diiddd:
[----:B------:R-:W-:Y:S01]  /*0000*/  LDC R1, c[0x0][0x37c] ;  /* 0x0000df00ff017b82 */ /* 0x000fe20000000800 */
[----:B------:R-:W0:Y:S07]  /*0010*/  S2R R3, SR_TID.Y ;  /* 0x0000000000037919 */ /* 0x000e2e0000002200 */
[----:B------:R-:W0:Y:S01]  /*0020*/  S2UR UR4, SR_CTAID.Y ;  /* 0x00000000000479c3 */ /* 0x000e220000002600 */
[----:B------:R-:W-:Y:S01]  /*0030*/  BSSY.RECONVERGENT B0, `(.L_x_18) ;  /* 0x000004a000007945 */ /* 0x000fe20003800200 */
[----:B------:R-:W1:Y:S06]  /*0040*/  S2R R9, SR_TID.X ;  /* 0x0000000000097919 */ /* 0x000e6c0000002100 */
[----:B------:R-:W0:Y:S08]  /*0050*/  LDC R4, c[0x0][0x364] ;  /* 0x0000d900ff047b82 */ /* 0x000e300000000800 */
[----:B------:R-:W1:Y:S08]  /*0060*/  S2UR UR6, SR_CTAID.X ;  /* 0x00000000000679c3 */ /* 0x000e700000002500 */
[----:B------:R-:W1:Y:S08]  /*0070*/  LDC R0, c[0x0][0x360] ;  /* 0x0000d800ff007b82 */ /* 0x000e700000000800 */
[----:B------:R-:W2:Y:S01]  /*0080*/  LDC R5, c[0x0][0x388] ;  /* 0x0000e200ff057b82 */ /* 0x000ea20000000800 */
[----:B0-----:R-:W-:Y:S01]  /*0090*/  IMAD R4, R4, UR4, R3 ;  /* 0x0000000404047c24 */ /* 0x001fe2000f8e0203 */
[----:B------:R-:W0:Y:S04]  /*00a0*/  LDCU.64 UR4, c[0x0][0x358] ;  /* 0x00006b00ff0477ac */ /* 0x000e280008000a00 */
[----:B------:R-:W-:-:S02]  /*00b0*/  ISETP.NE.AND P0, PT, R4, 0x1, PT ;  /* 0x000000010400780c */ /* 0x000fc40003f05270 */
[----:B------:R-:W3:Y:S01]  /*00c0*/  LDC.64 R6, c[0x0][0x380] ;  /* 0x0000e000ff067b82 */ /* 0x000ee20000000a00 */
[----:B-1----:R-:W-:-:S04]  /*00d0*/  IMAD R0, R0, UR6, R9 ;  /* 0x0000000600007c24 */ /* 0x002fc8000f8e0209 */
[----:B--2---:R-:W-:-:S04]  /*00e0*/  IMAD R8, R4, R5, R0 ;  /* 0x0000000504087224 */ /* 0x004fc800078e0200 */
[----:B---3--:R-:W-:Y:S02]  /*00f0*/  IMAD.WIDE R2, R8, 0x28, R6 ;  /* 0x0000002808027825 */ /* 0x008fe400078e0206 */
[----:B0-----:R-:W-:Y:S05]  /*0100*/  @!P0 BRA `(.L_x_19) ;  /* 0x0000000000c48947 */ /* 0x001fea0003800000 */
        /* <DEDUP_REMOVED lines=15> */
.L_x_20:
[----:B------:R-:W0:Y:S02]  /*0200*/  LDC R10, c[0x0][0x38c] ;  /* 0x0000e300ff0a7b82 */ /* 0x000e240000000800 */
[----:B0-----:R-:W-:-:S05]  /*0210*/  VIADD R9, R10, 0xfffffffe ;  /* 0xfffffffe0a097836 */ /* 0x001fca0000000000 */
        /* <DEDUP_REMOVED lines=15> */
.L_x_22:
[----:B------:R-:W-:-:S05]  /*0310*/  VIADD R9, R10, 0xffffffff ;  /* 0xffffffff0a097836 */ /* 0x000fca0000000000 */
[----:B------:R-:W-:-:S13]  /*0320*/  ISETP.NE.AND P0, PT, R4, R9, PT ;  /* 0x000000090400720c */ /* 0x000fda0003f05270 */
[----:B------:R-:W-:Y:S05]  /*0330*/  @P0 BRA `(.L_x_21) ;  /* 0x0000000000640947 */ /* 0x000fea0003800000 */
[----:B------:R-:W-:-:S05]  /*0340*/  IADD3 R9, PT, PT, -R5, RZ, RZ ;  /* 0x000000ff05097210 */ /* 0x000fca0007ffe1ff */
[----:B------:R-:W-:-:S04]  /*0350*/  IMAD R9, R9, 0x2, R8 ;  /* 0x0000000209097824 */ /* 0x000fc800078e0208 */
        /* <DEDUP_REMOVED lines=12> */
.L_x_19:
        /* <DEDUP_REMOVED lines=11> */
.L_x_21:
[----:B------:R-:W-:Y:S05]  /*04d0*/  BSYNC.RECONVERGENT B0 ;  /* 0x0000000000007941 */ /* 0x000fea0003800200 */
.L_x_18:
[----:B------:R-:W-:-:S13]  /*04e0*/  ISETP.NE.AND P0, PT, R0, 0x1, PT ;  /* 0x000000010000780c */ /* 0x000fda0003f05270 */
[----:B------:R-:W-:Y:S05]  /*04f0*/  @!P0 BRA `(.L_x_23) ;  /* 0x0000000000a48947 */ /* 0x000fea0003800000 */
[----:B------:R-:W-:-:S13]  /*0500*/  ISETP.NE.AND P0, PT, R0, RZ, PT ;  /* 0x000000ff0000720c */ /* 0x000fda0003f05270 */
[----:B------:R-:W-:Y:S05]  /*0510*/  @P0 BRA `(.L_x_24) ;  /* 0x00000000002c0947 */ /* 0x000fea0003800000 */
[----:B------:R-:W3:Y:S04]  /*0520*/  LDG.E.64 R4, desc[UR4][R2.64+0x50] ;  /* 0x0000500402047981 */ /* 0x000ee8000c1e1b00 */
[----:B------:R-:W4:Y:S04]  /*0530*/  LDG.E.64 R6, desc[UR4][R2.64+0x58] ;  /* 0x0000580402067981 */ /* 0x000f28000c1e1b00 */
[----:B012---:R-:W2:Y:S04]  /*0540*/  LDG.E.64 R8, desc[UR4][R2.64+0x60] ;  /* 0x0000600402087981 */ /* 0x007ea8000c1e1b00 */
[----:B------:R-:W5:Y:S04]  /*0550*/  LDG.E.64 R10, desc[UR4][R2.64+0x68] ;  /* 0x00006804020a7981 */ /* 0x000f68000c1e1b00 */
[----:B------:R-:W5:Y:S04]  /*0560*/  LDG.E.64 R12, desc[UR4][R2.64+0x70] ;  /* 0x00007004020c7981 */ /* 0x000f68000c1e1b00 */
[----:B---3--:R-:W-:Y:S04]  /*0570*/  STG.E.64 desc[UR4][R2.64], R4 ;  /* 0x0000000402007986 */ /* 0x008fe8000c101b04 */
[----:B----4-:R-:W-:Y:S04]  /*0580*/  STG.E.64 desc[UR4][R2.64+0x8], R6 ;  /* 0x0000080602007986 */ /* 0x010fe8000c101b04 */
[----:B--2---:R-:W-:Y:S04]  /*0590*/  STG.E.64 desc[UR4][R2.64+0x10], R8 ;  /* 0x0000100802007986 */ /* 0x004fe8000c101b04 */
[----:B-----5:R-:W-:Y:S04]  /*05a0*/  STG.E.64 desc[UR4][R2.64+0x18], R10 ;  /* 0x0000180a02007986 */ /* 0x020fe8000c101b04 */
[----:B------:R-:W-:Y:S01]  /*05b0*/  STG.E.64 desc[UR4][R2.64+0x20], R12 ;  /* 0x0000200c02007986 */ /* 0x000fe2000c101b04 */
[----:B------:R-:W-:Y:S05]  /*05c0*/  EXIT ;  /* 0x000000000000794d */ /* 0x000fea0003800000 */
.L_x_24:
[----:B------:R-:W-:-:S04]  /*05d0*/  IADD3 R7, PT, PT, R5, -0x2, RZ ;  /* 0xfffffffe05077810 */ /* 0x000fc80007ffe0ff */
[----:B------:R-:W-:-:S13]  /*05e0*/  ISETP.NE.AND P0, PT, R0, R7, PT ;  /* 0x000000070000720c */ /* 0x000fda0003f05270 */
        /* <DEDUP_REMOVED lines=12> */
.L_x_25:
[----:B------:R-:W-:-:S04]  /*06b0*/  IADD3 R5, PT, PT, R5, -0x1, RZ ;  /* 0xffffffff05057810 */ /* 0x000fc80007ffe0ff */
[----:B------:R-:W-:-:S13]  /*06c0*/  ISETP.NE.AND P0, PT, R0, R5, PT ;  /* 0x000000050000720c */ /* 0x000fda0003f05270 */
[----:B------:R-:W-:Y:S05]  /*06d0*/  @P0 EXIT ;  /* 0x000000000000094d */ /* 0x000fea0003800000 */
        /* <DEDUP_REMOVED lines=11> */
.L_x_23:
        /* <DEDUP_REMOVED lines=11> */
.L_x_26:
        /* <DEDUP_REMOVED lines=12> */
.L_x_44:


//--------------------- .text._Z21set_ghost_cells_2MachP5vec5diiddd --------------------------
	.section	.text._Z21set_ghost_cells_2MachP5vec5diiddd,"ax",@progbits
	.align	128
        .global         _Z21set_ghost_cells_2MachP5vec5diiddd
        .type           _Z21set_ghost_cells_2MachP5vec5diiddd,@function
        .size           _Z21set_ghost_cells_2MachP5vec5diiddd,(.L_x_41 - _Z21set_ghost_cells_2MachP5vec5diiddd)
        .other          _Z21set_ghost_cells_2MachP5vec5diiddd,@"STO_CUDA_ENTRY STV_DEFAULT"
_Z21set_ghost_cells_2MachP5vec5diiddd:
.text._Z21set_ghost_cells_2MachP5vec5diiddd:
[----:B------:R-:W-:Y:S01]  /*0000*/  LDC R1, c[0x0][0x37c] ;  /* 0x0000df00ff017b82 */ /* 0x000fe20000000800 */
[----:B------:R-:W0:Y:S07]  /*0010*/  S2R R3, SR_TID.Y ;  /* 0x0000000000037919 */ /* 0x000e2e0000002200 */
[----:B------:R-:W0:Y:S01]  /*0020*/  S2UR UR4, SR_CTAID.Y ;  /* 0x00000000000479c3 */ /* 0x000e220000002600 */
[----:B------:R-:W1:Y:S01]  /*0030*/  LDCU.64 UR8, c[0x0][0x388] ;  /* 0x00007100ff0877ac */ /* 0x000e620008000a00 */
[----:B------:R-:W2:Y:S06]  /*0040*/  S2R R2, SR_TID.X ;  /* 0x0000000000027919 */ /* 0x000eac0000002100 */
[----:B------:R-:W0:Y:S08]  /*0050*/  LDC R4, c[0x0][0x364] ;  /* 0x0000d900ff047b82 */ /* 0x000e300000000800 */
[----:B------:R-:W2:Y:S01]  /*0060*/  S2UR UR5, SR_CTAID.X ;  /* 0x00000000000579c3 */ /* 0x000ea20000002500 */
[----:B-1----:R-:W-:-:S07]  /*0070*/  IMAD.U32 R0, RZ, RZ, UR8 ;  /* 0x00000008ff007e24 */ /* 0x002fce000f8e00ff */
[----:B------:R-:W2:Y:S01]  /*0080*/  LDC R7, c[0x0][0x360] ;  /* 0x0000d800ff077b82 */ /* 0x000ea20000000800 */
[----:B0-----:R-:W-:-:S05]  /*0090*/  IMAD R4, R4, UR4, R3 ;  /* 0x0000000404047c24 */ /* 0x001fca000f8e0203 */
[----:B------:R-:W-:Y:S01]  /*00a0*/  ISETP.GE.AND P0, PT, R4, UR9, PT ;  /* 0x0000000904007c0c */ /* 0x000fe2000bf06270 */
[----:B--2---:R-:W-:-:S05]  /*00b0*/  IMAD R7, R7, UR5, R2 ;  /* 0x0000000507077c24 */ /* 0x004fca000f8e0202 */
[----:B------:R-:W-:-:S13]  /*00c0*/  ISETP.GE.OR P0, PT, R7, R0, P0 ;  /* 0x000000000700720c */ /* 0x000fda0000706670 */
[----:B------:R-:W-:Y:S05]  /*00d0*/  @P0 EXIT ;  /* 0x000000000000094d */ /* 0x000fea0003800000 */
[----:B------:R-:W0:Y:S01]  /*00e0*/  LDC.64 R2, c[0x0][0x380] ;  /* 0x0000e000ff027b82 */ /* 0x000e220000000a00 */
[C---:B------:R-:W-:Y:S01]  /*00f0*/  ISETP.GT.U32.AND P0, PT, R4.reuse, 0x1, PT ;  /* 0x000000010400780c */ /* 0x040fe20003f04070 */
[----:B------:R-:W-:Y:S01]  /*0100*/  IMAD R21, R4, R0, R7 ;  /* 0x0000000004157224 */ /* 0x000fe200078e0207 */
[----:B------:R-:W1:Y:S01]  /*0110*/  LDCU.64 UR6, c[0x0][0x358] ;  /* 0x00006b00ff0677ac */ /* 0x000e620008000a00 */
[----:B------:R-:W-:Y:S02]  /*0120*/  BSSY.RECONVERGENT B0, `(.L_x_27) ;  /* 0x0000095000007945 */ /* 0x000fe40003800200 */
[----:B0-----:R-:W-:-:S08]  /*0130*/  IMAD.WIDE R10, R21, 0x28, R2 ;  /* 0x00000028150a7825 */ /* 0x001fd000078e0202 */
[----:B-1----:R-:W-:Y:S05]  /*0140*/  @P0 BRA `(.L_x_28) ;  /* 0x0000000400480947 */ /* 0x002fea0003800000 */
[----:B------:R-:W0:Y:S01]  /*0150*/  MUFU.RCP64H R3, 1.7320499420166015625 ;  /* 0x3ffbb67a00037908 */ /* 0x000e220000001800 */
[----:B------:R-:W-:Y:S02]  /*0160*/  IMAD.MOV.U32 R12, RZ, RZ, -0x17a7b356 ;  /* 0xe8584caaff0c7424 */ /* 0x000fe400078e00ff */
[----:B------:R-:W-:Y:S02]  /*0170*/  IMAD.MOV.U32 R13, RZ, RZ, 0x3ffbb67a ;  /* 0x3ffbb67aff0d7424 */ /* 0x000fe400078e00ff */
[----:B------:R-:W-:Y:S02]  /*0180*/  IMAD.MOV.U32 R2, RZ, RZ, 0x1 ;  /* 0x00000001ff027424 */ /* 0x000fe400078e00ff */
[----:B------:R-:W-:Y:S01]  /*0190*/  IMAD.MOV.U32 R14, RZ, RZ, -0x17a7b356 ;  /* 0xe8584caaff0e7424 */ /* 0x000fe200078e00ff */
[----:B------:R-:W1:Y:S01]  /*01a0*/  I2F.F64.U32 R8, UR9 ;  /* 0x0000000900087d12 */ /* 0x000e620008201800 */
[----:B------:R-:W-:Y:S02]  /*01b0*/  IMAD.MOV.U32 R15, RZ, RZ, 0x3ffbb67a ;  /* 0x3ffbb67aff0f7424 */ /* 0x000fe400078e00ff */
[----:B0-----:R-:W-:Y:S01]  /*01c0*/  DFMA R4, R2, -R12, 1 ;  /* 0x3ff000000204742b */ /* 0x001fe2000000080c */
[----:B-1----:R-:W-:-:S07]  /*01d0*/  FSETP.GEU.AND P1, PT, |R9|, 6.5827683646048100446e-37, PT ;  /* 0x036000000900780b */ /* 0x002fce0003f2e200 */
[----:B------:R-:W-:-:S08]  /*01e0*/  DFMA R4, R4, R4, R4 ;  /* 0x000000040404722b */ /* 0x000fd00000000004 */
[----:B------:R-:W-:-:S08]  /*01f0*/  DFMA R4, R2, R4, R2 ;  /* 0x000000040204722b */ /* 0x000fd00000000002 */
[----:B------:R-:W-:-:S08]  /*0200*/  DFMA R2, R4, -R12, 1 ;  /* 0x3ff000000402742b */ /* 0x000fd0000000080c */
[----:B------:R-:W-:-:S08]  /*0210*/  DFMA R2, R4, R2, R4 ;  /* 0x000000020402722b */ /* 0x000fd00000000004 */
[----:B------:R-:W-:-:S08]  /*0220*/  DMUL R4, R8, R2 ;  /* 0x0000000208047228 */ /* 0x000fd00000000000 */
[----:B------:R-:W-:-:S08]  /*0230*/  DFMA R12, R4, -R12, R8 ;  /* 0x8000000c040c722b */ /* 0x000fd00000000008 */
[----:B------:R-:W-:-:S10]  /*0240*/  DFMA R2, R2, R12, R4 ;  /* 0x0000000c0202722b */ /* 0x000fd40000000004 */
[----:B------:R-:W-:-:S05]  /*0250*/  FFMA R0, RZ, 1.9665062427520751953, R3 ;  /* 0x3ffbb67aff007823 */ /* 0x000fca0000000003 */
[----:B------:R-:W-:-:S13]  /*0260*/  FSETP.GT.AND P0, PT, |R0|, 1.469367938527859385e-39, PT ;  /* 0x001000000000780b */ /* 0x000fda0003f04200 */
[----:B------:R-:W-:Y:S05]  /*0270*/  @P0 BRA P1, `(.L_x_29) ;  /* 0x0000000000180947 */ /* 0x000fea0000800000 */
[----:B------:R-:W-:Y:S01]  /*0280*/  MOV R16, R8 ;  /* 0x0000000800107202 */ /* 0x000fe20000000f00 */
[----:B------:R-:W-:Y:S01]  /*0290*/  IMAD.MOV.U32 R17, RZ, RZ, R9 ;  /* 0x000000ffff117224 */ /* 0x000fe200078e0009 */
[----:B------:R-:W-:-:S07]  /*02a0*/  MOV R26, 0x2c0 ;  /* 0x000002c0001a7802 */ /* 0x000fce0000000f00 */
[----:B------:R-:W-:Y:S05]  /*02b0*/  CALL.REL.NOINC `($__internal_0_$__cuda_sm20_div_rn_f64_full) ;  /* 0x00000008006c7944 */ /* 0x000fea0003c00000 */
[----:B------:R-:W-:Y:S02]  /*02c0*/  IMAD.MOV.U32 R2, RZ, RZ, R4 ;  /* 0x000000ffff027224 */ /* 0x000fe400078e0004 */
[----:B------:R-:W-:-:S07]  /*02d0*/  IMAD.MOV.U32 R3, RZ, RZ, R5 ;  /* 0x000000ffff037224 */ /* 0x000fce00078e0005 */
.L_x_29:
[----:B------:R-:W0:Y:S01]  /*02e0*/  MUFU.RCP64H R13, 1.7320499420166015625 ;  /* 0x3ffbb67a000d7908 */ /* 0x000e220000001800 */
[----:B------:R-:W-:Y:S01]  /*02f0*/  IMAD.MOV.U32 R4, RZ, RZ, -0x17a7b356 ;  /* 0xe8584caaff047424 */ /* 0x000fe200078e00ff */
[----:B------:R-:W-:Y:S01]  /*0300*/  MOV R12, 0x1 ;  /* 0x00000001000c7802 */ /* 0x000fe20000000f00 */
[----:B------:R-:W-:Y:S01]  /*0310*/  IMAD.MOV.U32 R5, RZ, RZ, 0x3ffbb67a ;  /* 0x3ffbb67aff057424 */ /* 0x000fe200078e00ff */
[----:B------:R-:W1:Y:S01]  /*0320*/  LDCU.64 UR4, c[0x0][0x3a0] ;  /* 0x00007400ff0477ac */ /* 0x000e620008000a00 */
[----:B------:R-:W-:-:S04]  /*0330*/  DMUL R8, R8, 20 ;  /* 0x4034000008087828 */ /* 0x000fc80000000000 */
[----:B0-----:R-:W-:-:S04]  /*0340*/  DFMA R16, R12, -R4, 1 ;  /* 0x3ff000000c10742b */ /* 0x001fc80000000804 */
[----:B-1----:R-:W-:-:S04]  /*0350*/  DMUL R8, R8, UR4 ;  /* 0x0000000408087c28 */ /* 0x002fc80008000000 */
[----:B------:R-:W-:-:S06]  /*0360*/  DFMA R16, R16, R16, R16 ;  /* 0x000000101010722b */ /* 0x000fcc0000000010 */
[----:B------:R-:W-:Y:S02]  /*0370*/  FSETP.GEU.AND P1, PT, |R9|, 6.5827683646048100446e-37, PT ;  /* 0x036000000900780b */ /* 0x000fe40003f2e200 */
        /* <DEDUP_REMOVED lines=9> */
[----:B------:R-:W-:Y:S01]  /*0410*/  IMAD.MOV.U32 R16, RZ, RZ, R8 ;  /* 0x000000ffff107224 */ /* 0x000fe200078e0008 */
[----:B------:R-:W-:Y:S01]  /*0420*/  MOV R26, 0x450 ;  /* 0x00000450001a7802 */ /* 0x000fe20000000f00 */
[----:B------:R-:W-:-:S07]  /*0430*/  IMAD.MOV.U32 R17, RZ, RZ, R9 ;  /* 0x000000ffff117224 */ /* 0x000fce00078e0009 */
[----:B------:R-:W-:Y:S05]  /*0440*/  CALL.REL.NOINC `($__internal_0_$__cuda_sm20_div_rn_f64_full) ;  /* 0x0000000800087944 */ /* 0x000fea0003c00000 */
.L_x_30:
[----:B------:R-:W0:Y:S01]  /*0450*/  LDCU UR4, c[0x0][0x388] ;  /* 0x00007100ff0477ac */ /* 0x000e220008000800 */
[----:B------:R-:W-:Y:S08]  /*0460*/  F2I.F64.TRUNC R2, R2 ;  /* 0x0000000200027311 */ /* 0x000ff0000030d100 */
[----:B------:R-:W1:Y:S01]  /*0470*/  F2I.F64.TRUNC R4, R4 ;  /* 0x0000000400047311 */ /* 0x000e62000030d100 */
[----:B0-----:R-:W-:-:S04]  /*0480*/  IMAD.U32 R0, RZ, RZ, UR4 ;  /* 0x00000004ff007e24 */ /* 0x001fc8000f8e00ff */
[----:B------:R-:W-:-:S05]  /*0490*/  IMAD.HI R6, R0, 0x2aaaaaab, RZ ;  /* 0x2aaaaaab00067827 */ /* 0x000fca00078e02ff */
[----:B------:R-:W-:-:S04]  /*04a0*/  SHF.R.U32.HI R9, RZ, 0x1f, R6 ;  /* 0x0000001fff097819 */ /* 0x000fc80000011606 */
[----:B------:R-:W-:-:S04]  /*04b0*/  LEA.HI.SX32 R9, R6, R9, 0x1e ;  /* 0x0000000906097211 */ /* 0x000fc800078ff2ff */
[----:B-1----:R-:W-:-:S04]  /*04c0*/  IADD3 R6, PT, PT, R4, R2, R9 ;  /* 0x0000000204067210 */ /* 0x002fc80007ffe009 */
[----:B------:R-:W-:-:S13]  /*04d0*/  ISETP.GT.AND P0, PT, R7, R6, PT ;  /* 0x000000060700720c */ /* 0x000fda0003f04270 */
[----:B------:R-:W-:Y:S05]  /*04e0*/  @P0 BRA `(.L_x_31) ;  /* 0x0000000000380947 */ /* 0x000fea0003800000 */
[----:B------:R-:W-:Y:S01]  /*04f0*/  IMAD.MOV.U32 R2, RZ, RZ, 0x0 ;  /* 0x00000000ff027424 */ /* 0x000fe200078e00ff */
[----:B------:R-:W-:Y:S01]  /*0500*/  MOV R4, 0x0 ;  /* 0x0000000000047802 */ /* 0x000fe20000000f00 */
[----:B------:R-:W-:Y:S01]  /*0510*/  IMAD.MOV.U32 R3, RZ, RZ, 0x40200000 ;  /* 0x40200000ff037424 */ /* 0x000fe200078e00ff */
[----:B------:R0:W-:Y:S01]  /*0520*/  STG.E.64 desc[UR6][R10.64+0x20], RZ ;  /* 0x000020ff0a007986 */ /* 0x0001e2000c101b06 */
[----:B------:R-:W-:Y:S02]  /*0530*/  IMAD.MOV.U32 R5, RZ, RZ, 0x405d2000 ;  /* 0x405d2000ff057424 */ /* 0x000fe400078e00ff */
[----:B------:R-:W-:Y:S01]  /*0540*/  IMAD.MOV.U32 R8, RZ, RZ, -0x4064f0f1 ;  /* 0xbf9b0f0fff087424 */ /* 0x000fe200078e00ff */
[----:B------:R0:W-:Y:S01]  /*0550*/  STG.E.64 desc[UR6][R10.64], R2 ;  /* 0x000000020a007986 */ /* 0x0001e2000c101b06 */
[----:B------:R-:W-:Y:S02]  /*0560*/  IMAD.MOV.U32 R9, RZ, RZ, 0x401c942e ;  /* 0x401c942eff097424 */ /* 0x000fe400078e00ff */
[----:B------:R-:W-:Y:S01]  /*0570*/  IMAD.MOV.U32 R12, RZ, RZ, 0x0 ;  /* 0x00000000ff0c7424 */ /* 0x000fe200078e00ff */
[----:B------:R0:W-:Y:S01]  /*0580*/  STG.E.64 desc[UR6][R10.64+0x8], R4 ;  /* 0x000008040a007986 */ /* 0x0001e2000c101b06 */
[----:B------:R-:W-:-:S03]  /*0590*/  IMAD.MOV.U32 R13, RZ, RZ, -0x3fef8000 ;  /* 0xc0108000ff0d7424 */ /* 0x000fc600078e00ff */
[----:B------:R0:W-:Y:S04]  /*05a0*/  STG.E.64 desc[UR6][R10.64+0x10], R8 ;  /* 0x000010080a007986 */ /* 0x0001e8000c101b06 */
[----:B------:R0:W-:Y:S01]  /*05b0*/  STG.E.64 desc[UR6][R10.64+0x18], R12 ;  /* 0x0000180c0a007986 */ /* 0x0001e2000c101b06 */
[----:B------:R-:W-:Y:S05]  /*05c0*/  BRA `(.L_x_32) ;  /* 0x0000000400287947 */ /* 0x000fea0003800000 */
.L_x_31:
[----:B------:R-:W-:Y:S02]  /*05d0*/  HFMA2 R2, -RZ, RZ, 1638, 1638 ;  /* 0x66666666ff027431 */ /* 0x000fe400000001ff */
[----:B------:R-:W-:Y:S01]  /*05e0*/  IMAD.MOV.U32 R3, RZ, RZ, 0x3ff66666 ;  /* 0x3ff66666ff037424 */ /* 0x000fe200078e00ff */
[----:B------:R1:W-:Y:S01]  /*05f0*/  STG.E.64 desc[UR6][R10.64+0x10], RZ ;  /* 0x000010ff0a007986 */ /* 0x0003e2000c101b06 */
[----:B------:R-:W-:Y:S02]  /*0600*/  IMAD.MOV.U32 R4, RZ, RZ, 0x0 ;  /* 0x00000000ff047424 */ /* 0x000fe400078e00ff */
[----:B------:R-:W-:Y:S01]  /*0610*/  IMAD.MOV.U32 R5, RZ, RZ, 0x3ff00000 ;  /* 0x3ff00000ff057424 */ /* 0x000fe200078e00ff */
[----:B------:R1:W-:Y:S04]  /*0620*/  STG.E.64 desc[UR6][R10.64+0x18], RZ ;  /* 0x000018ff0a007986 */ /* 0x0003e8000c101b06 */
[----:B------:R1:W-:Y:S04]  /*0630*/  STG.E.64 desc[UR6][R10.64], R2 ;  /* 0x000000020a007986 */ /* 0x0003e8000c101b06 */
[----:B------:R1:W-:Y:S04]  /*0640*/  STG.E.64 desc[UR6][R10.64+0x8], R4 ;  /* 0x000008040a007986 */ /* 0x0003e8000c101b06 */
[----:B------:R1:W-:Y:S01]  /*0650*/  STG.E.64 desc[UR6][R10.64+0x20], RZ ;  /* 0x000020ff0a007986 */ /* 0x0003e2000c101b06 */
[----:B------:R-:W-:Y:S05]  /*0660*/  BRA `(.L_x_32) ;  /* 0x0000000400007947 */ /* 0x000fea0003800000 */
.L_x_28:
[----:B------:R-:W-:-:S06]  /*0670*/  UIADD3 UR4, UPT, UPT, UR9, -0x1, URZ ;  /* 0xffffffff09047890 */ /* 0x000fcc000fffe0ff */
[----:B------:R-:W-:-:S13]  /*0680*/  ISETP.NE.AND P0, PT, R4, UR4, PT ;  /* 0x0000000404007c0c */ /* 0x000fda000bf05270 */
[----:B------:R-:W-:Y:S05]  /*0690*/  @P0 BRA `(.L_x_33) ;  /* 0x00000000007c0947 */ /* 0x000fea0003800000 */
[----:B------:R-:W-:-:S05]  /*06a0*/  IMAD.HI R4, R0, 0x2aaaaaab, RZ ;  /* 0x2aaaaaab00047827 */ /* 0x000fca00078e02ff */
[----:B------:R-:W-:-:S04]  /*06b0*/  SHF.R.U32.HI R5, RZ, 0x1f, R4 ;  /* 0x0000001fff057819 */ /* 0x000fc80000011604 */
[----:B------:R-:W-:-:S04]  /*06c0*/  LEA.HI.SX32 R4, R4, R5, 0x1e ;  /* 0x0000000504047211 */ /* 0x000fc800078ff2ff */
[----:B------:R-:W-:-:S13]  /*06d0*/  ISETP.GT.AND P0, PT, R7, R4, PT ;  /* 0x000000040700720c */ /* 0x000fda0003f04270 */
[----:B------:R-:W-:-:S04]  /*06e0*/  @!P0 IMAD.MOV R4, RZ, RZ, -R0 ;  /* 0x000000ffff048224 */ /* 0x000fc800078e0a00 */
[----:B------:R-:W-:-:S04]  /*06f0*/  @!P0 IMAD R5, R4, 0x2, R21 ;  /* 0x0000000204058824 */ /* 0x000fc800078e0215 */
[----:B------:R-:W-:-:S05]  /*0700*/  @!P0 IMAD.WIDE R4, R5, 0x28, R2 ;  /* 0x0000002805048825 */ /* 0x000fca00078e0202 */
[----:B------:R-:W2:Y:S04]  /*0710*/  @!P0 LDG.E.64 R8, desc[UR6][R4.64] ;  /* 0x0000000604088981 */ /* 0x000ea8000c1e1b00 */
[----:B------:R-:W3:Y:S04]  /*0720*/  @!P0 LDG.E.64 R12, desc[UR6][R4.64+0x8] ;  /* 0x00000806040c8981 */ /* 0x000ee8000c1e1b00 */
[----:B------:R-:W4:Y:S04]  /*0730*/  @!P0 LDG.E.64 R14, desc[UR6][R4.64+0x10] ;  /* 0x00001006040e8981 */ /* 0x000f28000c1e1b00 */
[----:B------:R-:W5:Y:S04]  /*0740*/  @!P0 LDG.E.64 R16, desc[UR6][R4.64+0x18] ;  /* 0x0000180604108981 */ /* 0x000f68000c1e1b00 */
[----:B------:R-:W5:Y:S01]  /*0750*/  @!P0 LDG.E.64 R18, desc[UR6][R4.64+0x20] ;  /* 0x0000200604128981 */ /* 0x000f62000c1e1b00 */
[----:B------:R-:W-:-:S04]  /*0760*/  @P0 IMAD R21, R0, -0x3, R21 ;  /* 0xfffffffd00150824 */ /* 0x000fc800078e0215 */
[----:B------:R-:W-:Y:S01]  /*0770*/  @P0 IMAD.WIDE R2, R21, 0x28, R2 ;  /* 0x0000002815020825 */ /* 0x000fe200078e0202 */
[----:B--2---:R2:W-:Y:S04]  /*0780*/  @!P0 STG.E.64 desc[UR6][R10.64], R8 ;  /* 0x000000080a008986 */ /* 0x0045e8000c101b06 */
[----:B---3--:R2:W-:Y:S04]  /*0790*/  @!P0 STG.E.64 desc[UR6][R10.64+0x8], R12 ;  /* 0x0000080c0a008986 */ /* 0x0085e8000c101b06 */
[----:B----4-:R2:W-:Y:S04]  /*07a0*/  @!P0 STG.E.64 desc[UR6][R10.64+0x10], R14 ;  /* 0x0000100e0a008986 */ /* 0x0105e8000c101b06 */
[----:B-----5:R2:W-:Y:S04]  /*07b0*/  @!P0 STG.E.64 desc[UR6][R10.64+0x18], R16 ;  /* 0x000018100a008986 */ /* 0x0205e8000c101b06 */
[----:B------:R2:W-:Y:S04]  /*07c0*/  @!P0 STG.E.64 desc[UR6][R10.64+0x20], R18 ;  /* 0x000020120a008986 */ /* 0x0005e8000c101b06 */
[----:B------:R-:W3:Y:S04]  /*07d0*/  @P0 LDG.E.64 R24, desc[UR6][R2.64+0x18] ;  /* 0x0000180602180981 */ /* 0x000ee8000c1e1b00 */
[----:B------:R-:W4:Y:S04]  /*07e0*/  @P0 LDG.E.64 R20, desc[UR6][R2.64] ;  /* 0x0000000602140981 */ /* 0x000f28000c1e1b00 */
[----:B------:R-:W5:Y:S04]  /*07f0*/  @P0 LDG.E.64 R22, desc[UR6][R2.64+0x8] ;  /* 0x0000080602160981 */ /* 0x000f68000c1e1b00 */
[----:B------:R-:W2:Y:S04]  /*0800*/  @P0 LDG.E.64 R4, desc[UR6][R2.64+0x10] ;  /* 0x0000100602040981 */ /* 0x000ea8000c1e1b00 */
[----:B------:R-:W2:Y:S01]  /*0810*/  @P0 LDG.E.64 R26, desc[UR6][R2.64+0x20] ;  /* 0x00002006021a0981 */ /* 0x000ea2000c1e1b00 */
[----:B---3--:R-:W-:-:S03]  /*0820*/  @P0 DADD R24, -RZ, -R24 ;  /* 0x00000000ff180229 */ /* 0x008fc60000000918 */
[----:B----4-:R4:W-:Y:S04]  /*0830*/  @P0 STG.E.64 desc[UR6][R10.64], R20 ;  /* 0x000000140a000986 */ /* 0x0109e8000c101b06 */
[----:B-----5:R4:W-:Y:S04]  /*0840*/  @P0 STG.E.64 desc[UR6][R10.64+0x8], R22 ;  /* 0x000008160a000986 */ /* 0x0209e8000c101b06 */
[----:B--2---:R4:W-:Y:S04]  /*0850*/  @P0 STG.E.64 desc[UR6][R10.64+0x10], R4 ;  /* 0x000010040a000986 */ /* 0x0049e8000c101b06 */
[----:B------:R4:W-:Y:S04]  /*0860*/  @P0 STG.E.64 desc[UR6][R10.64+0x20], R26 ;  /* 0x0000201a0a000986 */ /* 0x0009e8000c101b06 */
[----:B------:R4:W-:Y:S01]  /*0870*/  @P0 STG.E.64 desc[UR6][R10.64+0x18], R24 ;  /* 0x000018180a000986 */ /* 0x0009e2000c101b06 */
[----:B------:R-:W-:Y:S05]  /*0880*/  BRA `(.L_x_32) ;  /* 0x0000000000787947 */ /* 0x000fea0003800000 */
.L_x_33:
[----:B------:R-:W-:-:S06]  /*0890*/  UIADD3 UR4, UPT, UPT, UR9, -0x2, URZ ;  /* 0xfffffffe09047890 */ /* 0x000fcc000fffe0ff */
[----:B------:R-:W-:-:S13]  /*08a0*/  ISETP.NE.AND P0, PT, R4, UR4, PT ;  /* 0x0000000404007c0c */ /* 0x000fda000bf05270 */
[----:B------:R-:W-:Y:S05]  /*08b0*/  @P0 BRA `(.L_x_32) ;  /* 0x00000000006c0947 */ /* 0x000fea0003800000 */
[----:B------:R-:W-:Y:S01]  /*08c0*/  IMAD.HI R4, R0, 0x2aaaaaab, RZ ;  /* 0x2aaaaaab00047827 */ /* 0x000fe200078e02ff */
[----:B------:R-:W-:-:S04]  /*08d0*/  IADD3 R21, PT, PT, R21, -R0, RZ ;  /* 0x8000000015157210 */ /* 0x000fc80007ffe0ff */
[----:B------:R-:W-:Y:S01]  /*08e0*/  SHF.R.U32.HI R5, RZ, 0x1f, R4 ;  /* 0x0000001fff057819 */ /* 0x000fe20000011604 */
[----:B------:R-:W-:-:S03]  /*08f0*/  IMAD.WIDE R2, R21, 0x28, R2 ;  /* 0x0000002815027825 */ /* 0x000fc600078e0202 */
[----:B------:R-:W-:-:S04]  /*0900*/  LEA.HI.SX32 R4, R4, R5, 0x1e ;  /* 0x0000000504047211 */ /* 0x000fc800078ff2ff */
[----:B------:R-:W-:-:S13]  /*0910*/  ISETP.GT.AND P0, PT, R7, R4, PT ;  /* 0x000000040700720c */ /* 0x000fda0003f04270 */
[----:B------:R-:W2:Y:S04]  /*0920*/  @!P0 LDG.E.64 R4, desc[UR6][R2.64] ;  /* 0x0000000602048981 */ /* 0x000ea8000c1e1b00 */
[----:B------:R-:W3:Y:S04]  /*0930*/  @!P0 LDG.E.64 R8, desc[UR6][R2.64+0x8] ;  /* 0x0000080602088981 */ /* 0x000ee8000c1e1b00 */
[----:B------:R-:W4:Y:S04]  /*0940*/  @!P0 LDG.E.64 R12, desc[UR6][R2.64+0x10] ;  /* 0x00001006020c8981 */ /* 0x000f28000c1e1b00 */
[----:B------:R-:W5:Y:S04]  /*0950*/  @!P0 LDG.E.64 R14, desc[UR6][R2.64+0x18] ;  /* 0x00001806020e8981 */ /* 0x000f68000c1e1b00 */
[----:B------:R-:W5:Y:S04]  /*0960*/  @!P0 LDG.E.64 R16, desc[UR6][R2.64+0x20] ;  /* 0x0000200602108981 */ /* 0x000f68000c1e1b00 */
        /* <DEDUP_REMOVED lines=15> */
[----:B------:R3:W-:Y:S02]  /*0a60*/  @P0 STG.E.64 desc[UR6][R10.64+0x18], R24 ;  /* 0x000018180a000986 */ /* 0x0007e4000c101b06 */
.L_x_32:
[----:B------:R-:W-:Y:S05]  /*0a70*/  BSYNC.RECONVERGENT B0 ;  /* 0x0000000000007941 */ /* 0x000fea0003800200 */
.L_x_27:
[----:B------:R-:W-:-:S13]  /*0a80*/  ISETP.GT.U32.AND P0, PT, R7, 0x1, PT ;  /* 0x000000010700780c */ /* 0x000fda0003f04070 */
[----:B------:R-:W-:Y:S05]  /*0a90*/  @P0 BRA `(.L_x_34) ;  /* 0x0000000000380947 */ /* 0x000fea0003800000 */
[----:B01----:R-:W-:Y:S01]  /*0aa0*/  IMAD.MOV.U32 R2, RZ, RZ, 0x0 ;  /* 0x00000000ff027424 */ /* 0x003fe200078e00ff */
[----:B------:R-:W-:Y:S01]  /*0ab0*/  MOV R7, 0x401c942e ;  /* 0x401c942e00077802 */ /* 0x000fe20000000f00 */
[----:B------:R-:W-:Y:S01]  /*0ac0*/  IMAD.MOV.U32 R3, RZ, RZ, 0x40200000 ;  /* 0x40200000ff037424 */ /* 0x000fe200078e00ff */
[----:B------:R-:W-:Y:S01]  /*0ad0*/  STG.E.64 desc[UR6][R10.64+0x20], RZ ;  /* 0x000020ff0a007986 */ /* 0x000fe2000c101b06 */
[----:B----4-:R-:W-:Y:S02]  /*0ae0*/  IMAD.MOV.U32 R4, RZ, RZ, 0x0 ;  /* 0x00000000ff047424 */ /* 0x010fe400078e00ff */
[----:B------:R-:W-:Y:S01]  /*0af0*/  IMAD.MOV.U32 R5, RZ, RZ, 0x405d2000 ;  /* 0x405d2000ff057424 */ /* 0x000fe200078e00ff */
[----:B------:R-:W-:Y:S01]  /*0b00*/  STG.E.64 desc[UR6][R10.64], R2 ;  /* 0x000000020a007986 */ /* 0x000fe2000c101b06 */
[----:B------:R-:W-:Y:S02]  /*0b10*/  IMAD.MOV.U32 R6, RZ, RZ, -0x4064f0f1 ;  /* 0xbf9b0f0fff067424 */ /* 0x000fe400078e00ff */
[----:B------:R-:W-:Y:S01]  /*0b20*/  IMAD.MOV.U32 R8, RZ, RZ, 0x0 ;  /* 0x00000000ff087424 */ /* 0x000fe200078e00ff */
[----:B------:R-:W-:Y:S01]  /*0b30*/  STG.E.64 desc[UR6][R10.64+0x8], R4 ;  /* 0x000008040a007986 */ /* 0x000fe2000c101b06 */
[----:B------:R-:W-:-:S03]  /*0b40*/  IMAD.MOV.U32 R9, RZ, RZ, -0x3fef8000 ;  /* 0xc0108000ff097424 */ /* 0x000fc600078e00ff */
[----:B------:R-:W-:Y:S04]  /*0b50*/  STG.E.64 desc[UR6][R10.64+0x10], R6 ;  /* 0x000010060a007986 */ /* 0x000fe8000c101b06 */
[----:B------:R-:W-:Y:S01]  /*0b60*/  STG.E.64 desc[UR6][R10.64+0x18], R8 ;  /* 0x000018080a007986 */ /* 0x000fe2000c101b06 */
[----:B------:R-:W-:Y:S05]  /*0b70*/  EXIT ;  /* 0x000000000000794d */ /* 0x000fea0003800000 */
.L_x_34:
[C---:B01----:R-:W-:Y:S02]  /*0b80*/  VIADD R2, R0.reuse, 0xffffffff ;  /* 0xffffffff00027836 */ /* 0x043fe40000000000 */
[----:B------:R-:W-:-:S03]  /*0b90*/  VIADD R0, R0, 0xfffffffe ;  /* 0xfffffffe00007836 */ /* 0x000fc60000000000 */
[C---:B------:R-:W-:Y:S02]  /*0ba0*/  ISETP.NE.AND P0, PT, R7.reuse, R2, PT ;  /* 0x000000020700720c */ /* 0x040fe40003f05270 */
[----:B------:R-:W-:-:S13]  /*0bb0*/  ISETP.NE.AND P1, PT, R7, R0, PT ;  /* 0x000000000700720c */ /* 0x000fda0003f25270 */
[----:B------:R-:W-:Y:S05]  /*0bc0*/  @P0 EXIT P1 ;  /* 0x000000000000094d */ /* 0x000fea0000800000 */
[----:B------:R-:W-:Y:S02]  /*0bd0*/  HFMA2 R3, -RZ, RZ, 1.990234375, 1638 ;  /* 0x3ff66666ff037431 */ /* 0x000fe400000001ff */
[----:B------:R-:W-:Y:S01]  /*0be0*/  IMAD.MOV.U32 R2, RZ, RZ, 0x66666666 ;  /* 0x66666666ff027424 */ /* 0x000fe200078e00ff */
[----:B------:R-:W-:Y:S01]  /*0bf0*/  STG.E.64 desc[UR6][R10.64+0x10], RZ ;  /* 0x000010ff0a007986 */ /* 0x000fe2000c101b06 */
[----:B----4-:R-:W-:Y:S02]  /*0c00*/  IMAD.MOV.U32 R4, RZ, RZ, 0x0 ;  /* 0x00000000ff047424 */ /* 0x010fe400078e00ff */
[----:B------:R-:W-:Y:S01]  /*0c10*/  IMAD.MOV.U32 R5, RZ, RZ, 0x3ff00000 ;  /* 0x3ff00000ff057424 */ /* 0x000fe200078e00ff */
[----:B------:R-:W-:Y:S04]  /*0c20*/  STG.E.64 desc[UR6][R10.64+0x18], RZ ;  /* 0x000018ff0a007986 */ /* 0x000fe8000c101b06 */
[----:B------:R-:W-:Y:S04]  /*0c30*/  STG.E.64 desc[UR6][R10.64], R2 ;  /* 0x000000020a007986 */ /* 0x000fe8000c101b06 */
[----:B------:R-:W-:Y:S04]  /*0c40*/  STG.E.64 desc[UR6][R10.64+0x20], RZ ;  /* 0x000020ff0a007986 */ /* 0x000fe8000c101b06 */
[----:B------:R-:W-:Y:S01]  /*0c50*/  STG.E.64 desc[UR6][R10.64+0x8], R4 ;  /* 0x000008040a007986 */ /* 0x000fe2000c101b06 */
[----:B------:R-:W-:Y:S05]  /*0c60*/  EXIT ;  /* 0x000000000000794d */ /* 0x000fea0003800000 */
        .weak           $__internal_0_$__cuda_sm20_div_rn_f64_full
        .type           $__internal_0_$__cuda_sm20_div_rn_f64_full,@function
        .size           $__internal_0_$__cuda_sm20_div_rn_f64_full,(.L_x_41 - $__internal_0_$__cuda_sm20_div_rn_f64_full)
$__internal_0_$__cuda_sm20_div_rn_f64_full:
[C---:B------:R-:W-:Y:S01]  /*0c70*/  FSETP.GEU.AND P0, PT, |R15|.reuse, 1.469367938527859385e-39, PT ;  /* 0x001000000f00780b */ /* 0x040fe20003f0e200 */
[----:B------:R-:W-:Y:S01]  /*0c80*/  IMAD.MOV.U32 R22, RZ, RZ, 0x1 ;  /* 0x00000001ff167424 */ /* 0x000fe200078e00ff */
[C---:B------:R-:W-:Y:S01]  /*0c90*/  LOP3.LUT R12, R15.reuse, 0x800fffff, RZ, 0xc0, !PT ;  /* 0x800fffff0f0c7812 */ /* 0x040fe200078ec0ff */
[----:B------:R-:W-:Y:S01]  /*0ca0*/  IMAD.MOV.U32 R18, RZ, RZ, R16 ;  /* 0x000000ffff127224 */ /* 0x000fe200078e0010 */
[----:B------:R-:W-:Y:S02]  /*0cb0*/  LOP3.LUT R0, R15, 0x7ff00000, RZ, 0xc0, !PT ;  /* 0x7ff000000f007812 */ /* 0x000fe400078ec0ff */
[----:B------:R-:W-:Y:S01]  /*0cc0*/  LOP3.LUT R13, R12, 0x3ff00000, RZ, 0xfc, !PT ;  /* 0x3ff000000c0d7812 */ /* 0x000fe200078efcff */
[----:B------:R-:W-:Y:S01]  /*0cd0*/  IMAD.MOV.U32 R12, RZ, RZ, R14 ;  /* 0x000000ffff0c7224 */ /* 0x000fe200078e000e */
[----:B------:R-:W-:-:S04]  /*0ce0*/  LOP3.LUT R6, R17, 0x7ff00000, RZ, 0xc0, !PT ;  /* 0x7ff0000011067812 */ /* 0x000fc800078ec0ff */
[----:B------:R-:W-:Y:S01]  /*0cf0*/  ISETP.GE.U32.AND P1, PT, R6, R0, PT ;  /* 0x000000000600720c */ /* 0x000fe20003f26070 */
[----:B------:R-:W-:-:S06]  /*0d00*/  @!P0 DMUL R12, R14, 8.98846567431157953865e+307 ;  /* 0x7fe000000e0c8828 */ /* 0x000fcc0000000000 */
[----:B------:R-:W0:Y:S02]  /*0d10*/  MUFU.RCP64H R23, R13 ;  /* 0x0000000d00177308 */ /* 0x000e240000001800 */
[----:B0-----:R-:W-:-:S08]  /*0d20*/  DFMA R4, R22, -R12, 1 ;  /* 0x3ff000001604742b */ /* 0x001fd0000000080c */
[----:B------:R-:W-:-:S08]  /*0d30*/  DFMA R4, R4, R4, R4 ;  /* 0x000000040404722b */ /* 0x000fd00000000004 */
[----:B------:R-:W-:Y:S01]  /*0d40*/  DFMA R22, R22, R4, R22 ;  /* 0x000000041616722b */ /* 0x000fe20000000016 */
[----:B------:R-:W-:Y:S01]  /*0d50*/  IMAD.MOV.U32 R4, RZ, RZ, 0x1ca00000 ;  /* 0x1ca00000ff047424 */ /* 0x000fe200078e00ff */
[----:B------:R-:W-:-:S04]  /*0d60*/  MOV R5, R6 ;  /* 0x0000000600057202 */ /* 0x000fc80000000f00 */
[----:B------:R-:W-:Y:S02]  /*0d70*/  SEL R19, R4, 0x63400000, !P1 ;  /* 0x6340000004137807 */ /* 0x000fe40004800000 */
[----:B------:R-:W-:Y:S01]  /*0d80*/  DFMA R20, R22, -R12, 1 ;  /* 0x3ff000001614742b */ /* 0x000fe2000000080c */
[----:B------:R-:W-:Y:S02]  /*0d90*/  FSETP.GEU.AND P1, PT, |R17|, 1.469367938527859385e-39, PT ;  /* 0x001000001100780b */ /* 0x000fe40003f2e200 */
[----:B------:R-:W-:-:S05]  /*0da0*/  LOP3.LUT R19, R19, 0x800fffff, R17, 0xf8, !PT ;  /* 0x800fffff13137812 */ /* 0x000fca00078ef811 */
[----:B------:R-:W-:-:S06]  /*0db0*/  DFMA R20, R22, R20, R22 ;  /* 0x000000141614722b */ /* 0x000fcc0000000016 */
[----:B------:R-:W-:Y:S05]  /*0dc0*/  @P1 BRA `(.L_x_35) ;  /* 0x0000000000201947 */ /* 0x000fea0003800000 */
[----:B------:R-:W-:Y:S01]  /*0dd0*/  LOP3.LUT R5, R15, 0x7ff00000, RZ, 0xc0, !PT ;  /* 0x7ff000000f057812 */ /* 0x000fe200078ec0ff */
[----:B------:R-:W-:-:S03]  /*0de0*/  IMAD.MOV.U32 R22, RZ, RZ, RZ ;  /* 0x000000ffff167224 */ /* 0x000fc600078e00ff */
[----:B------:R-:W-:-:S04]  /*0df0*/  ISETP.GE.U32.AND P1, PT, R6, R5, PT ;  /* 0x000000050600720c */ /* 0x000fc80003f26070 */
[----:B------:R-:W-:-:S04]  /*0e00*/  SEL R5, R4, 0x63400000, !P1 ;  /* 0x6340000004057807 */ /* 0x000fc80004800000 */
[----:B------:R-:W-:-:S04]  /*0e10*/  LOP3.LUT R5, R5, 0x80000000, R17, 0xf8, !PT ;  /* 0x8000000005057812 */ /* 0x000fc800078ef811 */
[----:B------:R-:W-:-:S06]  /*0e20*/  LOP3.LUT R23, R5, 0x100000, RZ, 0xfc, !PT ;  /* 0x0010000005177812 */ /* 0x000fcc00078efcff */
[----:B------:R-:W-:-:S10]  /*0e30*/  DFMA R18, R18, 2, -R22 ;  /* 0x400000001212782b */ /* 0x000fd40000000816 */
[----:B------:R-:W-:-:S07]  /*0e40*/  LOP3.LUT R5, R19, 0x7ff00000, RZ, 0xc0, !PT ;  /* 0x7ff0000013057812 */ /* 0x000fce00078ec0ff */
.L_x_35:
[----:B------:R-:W-:Y:S01]  /*0e50*/  @!P0 LOP3.LUT R0, R13, 0x7ff00000, RZ, 0xc0, !PT ;  /* 0x7ff000000d008812 */ /* 0x000fe200078ec0ff */
[----:B------:R-:W-:Y:S01]  /*0e60*/  VIADD R24, R5, 0xffffffff ;  /* 0xffffffff05187836 */ /* 0x000fe20000000000 */
[----:B------:R-:W-:-:S03]  /*0e70*/  DMUL R22, R20, R18 ;  /* 0x0000001214167228 */ /* 0x000fc60000000000 */
[----:B------:R-:W-:Y:S01]  /*0e80*/  VIADD R27, R0, 0xffffffff ;  /* 0xffffffff001b7836 */ /* 0x000fe20000000000 */
[----:B------:R-:W-:-:S04]  /*0e90*/  ISETP.GT.U32.AND P0, PT, R24, 0x7feffffe, PT ;  /* 0x7feffffe1800780c */ /* 0x000fc80003f04070 */
[----:B------:R-:W-:Y:S01]  /*0ea0*/  ISETP.GT.U32.OR P0, PT, R27, 0x7feffffe, P0 ;  /* 0x7feffffe1b00780c */ /* 0x000fe20000704470 */
[----:B------:R-:W-:-:S08]  /*0eb0*/  DFMA R24, R22, -R12, R18 ;  /* 0x8000000c1618722b */ /* 0x000fd00000000012 */
[----:B------:R-:W-:-:S04]  /*0ec0*/  DFMA R24, R20, R24, R22 ;  /* 0x000000181418722b */ /* 0x000fc80000000016 */
[----:B------:R-:W-:Y:S07]  /*0ed0*/  @P0 BRA `(.L_x_36) ;  /* 0x00000000006c0947 */ /* 0x000fee0003800000 */
[----:B------:R-:W-:-:S04]  /*0ee0*/  LOP3.LUT R5, R15, 0x7ff00000, RZ, 0xc0, !PT ;  /* 0x7ff000000f057812 */ /* 0x000fc800078ec0ff */
[CC--:B------:R-:W-:Y:S02]  /*0ef0*/  VIADDMNMX R0, R6.reuse, -R5.reuse, 0xb9600000, !PT ;  /* 0xb960000006007446 */ /* 0x0c0fe40007800905 */
[----:B------:R-:W-:Y:S02]  /*0f00*/  ISETP.GE.U32.AND P0, PT, R6, R5, PT ;  /* 0x000000050600720c */ /* 0x000fe40003f06070 */
[----:B------:R-:W-:Y:S02]  /*0f10*/  VIMNMX R0, PT, PT, R0, 0x46a00000, PT ;  /* 0x46a0000000007848 */ /* 0x000fe40003fe0100 */
[----:B------:R-:W-:Y:S01]  /*0f20*/  SEL R5, R4, 0x63400000, !P0 ;  /* 0x6340000004057807 */ /* 0x000fe20004000000 */
[----:B------:R-:W-:-:S04]  /*0f30*/  IMAD.MOV.U32 R4, RZ, RZ, RZ ;  /* 0x000000ffff047224 */ /* 0x000fc800078e00ff */
[----:B------:R-:W-:-:S05]  /*0f40*/  IMAD.IADD R0, R0, 0x1, -R5 ;  /* 0x0000000100007824 */ /* 0x000fca00078e0a05 */
[----:B------:R-:W-:-:S06]  /*0f50*/  IADD3 R5, PT, PT, R0, 0x7fe00000, RZ ;  /* 0x7fe0000000057810 */ /* 0x000fcc0007ffe0ff */
[----:B------:R-:W-:-:S10]  /*0f60*/  DMUL R20, R24, R4 ;  /* 0x0000000418147228 */ /* 0x000fd40000000000 */
[----:B------:R-:W-:-:S13]  /*0f70*/  FSETP.GTU.AND P0, PT, |R21|, 1.469367938527859385e-39, PT ;  /* 0x001000001500780b */ /* 0x000fda0003f0c200 */
[----:B------:R-:W-:Y:S05]  /*0f80*/  @P0 BRA `(.L_x_37) ;  /* 0x0000000000940947 */ /* 0x000fea0003800000 */
[----:B------:R-:W-:Y:S01]  /*0f90*/  DFMA R18, R24, -R12, R18 ;  /* 0x8000000c1812722b */ /* 0x000fe20000000012 */
[----:B------:R-:W-:-:S09]  /*0fa0*/  IMAD.MOV.U32 R12, RZ, RZ, RZ ;  /* 0x000000ffff0c7224 */ /* 0x000fd200078e00ff */
[C---:B------:R-:W-:Y:S02]  /*0fb0*/  FSETP.NEU.AND P0, PT, R19.reuse, RZ, PT ;  /* 0x000000ff1300720b */ /* 0x040fe40003f0d000 */
[----:B------:R-:W-:-:S04]  /*0fc0*/  LOP3.LUT R17, R19, 0x80000000, R15, 0x48, !PT ;  /* 0x8000000013117812 */ /* 0x000fc800078e480f */
[----:B------:R-:W-:-:S07]  /*0fd0*/  LOP3.LUT R13, R17, R5, RZ, 0xfc, !PT ;  /* 0x00000005110d7212 */ /* 0x000fce00078efcff */
[----:B------:R-:W-:Y:S05]  /*0fe0*/  @!P0 BRA `(.L_x_37) ;  /* 0x00000000007c8947 */ /* 0x000fea0003800000 */
[----:B------:R-:W-:Y:S01]  /*0ff0*/  IMAD.MOV R5, RZ, RZ, -R0 ;  /* 0x000000ffff057224 */ /* 0x000fe200078e0a00 */
[----:B------:R-:W-:Y:S01]  /*1000*/  DMUL.RP R12, R24, R12 ;  /* 0x0000000c180c7228 */ /* 0x000fe20000008000 */
[----:B------:R-:W-:-:S06]  /*1010*/  IMAD.MOV.U32 R4, RZ, RZ, RZ ;  /* 0x000000ffff047224 */ /* 0x000fcc00078e00ff */
[----:B------:R-:W-:-:S03]  /*1020*/  DFMA R4, R20, -R4, R24 ;  /* 0x800000041404722b */ /* 0x000fc60000000018 */
[----:B------:R-:W-:-:S03]  /*1030*/  LOP3.LUT R17, R13, R17, RZ, 0x3c, !PT ;  /* 0x000000110d117212 */ /* 0x000fc600078e3cff */
[----:B------:R-:W-:-:S04]  /*1040*/  IADD3 R4, PT, PT, -R0, -0x43300000, RZ ;  /* 0xbcd0000000047810 */ /* 0x000fc80007ffe1ff */
[----:B------:R-:W-:-:S04]  /*1050*/  FSETP.NEU.AND P0, PT, |R5|, R4, PT ;  /* 0x000000040500720b */ /* 0x000fc80003f0d200 */
[----:B------:R-:W-:Y:S02]  /*1060*/  FSEL R20, R12, R20, !P0 ;  /* 0x000000140c147208 */ /* 0x000fe40004000000 */
[----:B------:R-:W-:Y:S01]  /*1070*/  FSEL R21, R17, R21, !P0 ;  /* 0x0000001511157208 */ /* 0x000fe20004000000 */
[----:B------:R-:W-:Y:S06]  /*1080*/  BRA `(.L_x_37) ;  /* 0x0000000000547947 */ /* 0x000fec0003800000 */
.L_x_36:
[----:B------:R-:W-:-:S14]  /*1090*/  DSETP.NAN.AND P0, PT, R16, R16, PT ;  /* 0x000000101000722a */ /* 0x000fdc0003f08000 */
[----:B------:R-:W-:Y:S05]  /*10a0*/  @P0 BRA `(.L_x_38) ;  /* 0x0000000000440947 */ /* 0x000fea0003800000 */
[----:B------:R-:W-:-:S14]  /*10b0*/  DSETP.NAN.AND P0, PT, R14, R14, PT ;  /* 0x0000000e0e00722a */ /* 0x000fdc0003f08000 */
[----:B------:R-:W-:Y:S05]  /*10c0*/  @P0 BRA `(.L_x_39) ;  /* 0x0000000000300947 */ /* 0x000fea0003800000 */
[----:B------:R-:W-:Y:S01]  /*10d0*/  ISETP.NE.AND P0, PT, R5, R0, PT ;  /* 0x000000000500720c */ /* 0x000fe20003f05270 */
[----:B------:R-:W-:Y:S01]  /*10e0*/  IMAD.MOV.U32 R20, RZ, RZ, 0x0 ;  /* 0x00000000ff147424 */ /* 0x000fe200078e00ff */
[----:B------:R-:W-:-:S11]  /*10f0*/  MOV R21, 0xfff80000 ;  /* 0xfff8000000157802 */ /* 0x000fd60000000f00 */
[----:B------:R-:W-:Y:S05]  /*1100*/  @!P0 BRA `(.L_x_37) ;  /* 0x0000000000348947 */ /* 0x000fea0003800000 */
[----:B------:R-:W-:Y:S02]  /*1110*/  ISETP.NE.AND P0, PT, R5, 0x7ff00000, PT ;  /* 0x7ff000000500780c */ /* 0x000fe40003f05270 */
[----:B------:R-:W-:Y:S02]  /*1120*/  LOP3.LUT R21, R17, 0x80000000, R15, 0x48, !PT ;  /* 0x8000000011157812 */ /* 0x000fe400078e480f */
[----:B------:R-:W-:-:S13]  /*1130*/  ISETP.EQ.OR P0, PT, R0, RZ, !P0 ;  /* 0x000000ff0000720c */ /* 0x000fda0004702670 */
[----:B------:R-:W-:Y:S01]  /*1140*/  @P0 LOP3.LUT R0, R21, 0x7ff00000, RZ, 0xfc, !PT ;  /* 0x7ff0000015000812 */ /* 0x000fe200078efcff */
[----:B------:R-:W-:Y:S02]  /*1150*/  @!P0 IMAD.MOV.U32 R20, RZ, RZ, RZ ;  /* 0x000000ffff148224 */ /* 0x000fe400078e00ff */
[----:B------:R-:W-:Y:S02]  /*1160*/  @P0 IMAD.MOV.U32 R20, RZ, RZ, RZ ;  /* 0x000000ffff140224 */ /* 0x000fe400078e00ff */
[----:B------:R-:W-:Y:S01]  /*1170*/  @P0 IMAD.MOV.U32 R21, RZ, RZ, R0 ;  /* 0x000000ffff150224 */ /* 0x000fe200078e0000 */
[----:B------:R-:W-:Y:S06]  /*1180*/  BRA `(.L_x_37) ;  /* 0x0000000000147947 */ /* 0x000fec0003800000 */
.L_x_39:
[----:B------:R-:W-:Y:S01]  /*1190*/  LOP3.LUT R21, R15, 0x80000, RZ, 0xfc, !PT ;  /* 0x000800000f157812 */ /* 0x000fe200078efcff */
[----:B------:R-:W-:Y:S01]  /*11a0*/  IMAD.MOV.U32 R20, RZ, RZ, R14 ;  /* 0x000000ffff147224 */ /* 0x000fe200078e000e */
[----:B------:R-:W-:Y:S06]  /*11b0*/  BRA `(.L_x_37) ;  /* 0x0000000000087947 */ /* 0x000fec0003800000 */
.L_x_38:
[----:B------:R-:W-:Y:S02]  /*11c0*/  LOP3.LUT R21, R17, 0x80000, RZ, 0xfc, !PT ;  /* 0x0008000011157812 */ /* 0x000fe400078efcff */
[----:B------:R-:W-:-:S07]  /*11d0*/  MOV R20, R16 ;  /* 0x0000001000147202 */ /* 0x000fce0000000f00 */
.L_x_37:
[----:B------:R-:W-:Y:S02]  /*11e0*/  IMAD.MOV.U32 R27, RZ, RZ, 0x0 ;  /* 0x00000000ff1b7424 */ /* 0x000fe400078e00ff */
[----:B------:R-:W-:Y:S02]  /*11f0*/  IMAD.MOV.U32 R4, RZ, RZ, R20 ;  /* 0x000000ffff047224 */ /* 0x000fe400078e0014 */
[----:B------:R-:W-:Y:S01]  /*1200*/  IMAD.MOV.U32 R5, RZ, RZ, R21 ;  /* 0x000000ffff057224 */ /* 0x000fe200078e0015 */
[----:B------:R-:W-:Y:S06]  /*1210*/  RET.REL.NODEC R26 `(_Z21set_ghost_cells_2MachP5vec5diiddd) ;  /* 0xffffffec1a787950 */ /* 0x000fec0003c3ffff */
.L_x_40:
        /* <DEDUP_REMOVED lines=14> */
.L_x_41:


//--------------------- .nv.shared.reserved.0     --------------------------
	.section	.nv.shared.reserved.0,"aw",@nobits
	.weak		__nv_reservedSMEM_offset_0_alias
	.size		__nv_reservedSMEM_offset_0_alias, 0, 64
	.other		__nv_reservedSMEM_offset_0_alias,@"STO_CUDA_RESERVED_SHARED STV_DEFAULT"
__nv_reservedSMEM_offset_0_alias:
	.zero		0
	.zero		64


//--------------------- .nv.constant0._Z22set_ghost_cells_jet800P5vec5diiddd --------------------------
	.section	.nv.constant0._Z22set_ghost_cells_jet800P5vec5diiddd,"a",@progbits
	.sectionflags	@""
	.align	4
.nv.constant0._Z22set_ghost_cells_jet800P5vec5diiddd:
	.zero		936


//--------------------- .nv.constant0._Z19set_ghost_cells_jetP5vec5diiddd --------------------------
	.section	.nv.constant0._Z19set_ghost_cells_jetP5vec5diiddd,"a",@progbits
	.sectionflags	@""
	.align	4
.nv.constant0._Z19set_ghost_cells_jetP5vec5diiddd:
	.zero		936


//--------------------- .nv.constant0._Z15set_ghost_cellsP5vec5diiddd --------------------------
	.section	.nv.constant0._Z15set_ghost_cellsP5vec5diiddd,"a",@progbits
	.sectionflags	@""
	.align	4
.nv.constant0._Z15set_ghost_cellsP5vec5diiddd:
	.zero		936


//--------------------- .nv.constant0._Z21set_ghost_cells_2MachP5vec5diiddd --------------------------
	.section	.nv.constant0._Z21set_ghost_cells_2MachP5vec5diiddd,"a",@progbits
	.sectionflags	@""
	.align	4
.nv.constant0._Z21set_ghost_cells_2MachP5vec5diiddd:
	.zero		936


//--------------------- SYMBOLS --------------------------

	.type		.nv.reservedSmem.offset0,@object
	.size		.nv.reservedSmem.offset0,0x4
